def matmul_kernel(
    a_ptr,
    b_ptr,
    c_ptr,
    M,
    N,
    K,
    stride_am,
    stride_ak,
    stride_bk,
    stride_bn,
    stride_cm,
    stride_cn,
    BLOCK_M: tl.constexpr,
    BLOCK_N: tl.constexpr,
    BLOCK_K: tl.constexpr,
    GROUP_M: tl.constexpr,
):
    pid = tl.program_id(axis=0)
    num_pid_m = tl.cdiv(M, BLOCK_M)
    num_pid_n = tl.cdiv(N, BLOCK_N)
    num_pid_in_group = GROUP_M * num_pid_n
    group_id = pid // num_pid_in_group
    first_pid_m = group_id * GROUP_M
    group_size_m = min(num_pid_m - first_pid_m, GROUP_M)
    pid_m = first_pid_m + ((pid % num_pid_in_group) % group_size_m)
    pid_n = (pid % num_pid_in_group) // group_size_m

    offs_am = (pid_m * BLOCK_M + tl.arange(0, BLOCK_M)) % M
    offs_bn = (pid_n * BLOCK_N + tl.arange(0, BLOCK_N)) % N
    offs_k = tl.arange(0, BLOCK_K)
    a_ptrs = a_ptr + offs_am[:, None] * stride_am + offs_k[None, :] * stride_ak
    b_ptrs = b_ptr + offs_k[:, None] * stride_bk + offs_bn[None, :] * stride_bn

    acc = tl.zeros((BLOCK_M, BLOCK_N), dtype=tl.float32)
    for kk in range(0, tl.cdiv(K, BLOCK_K)):
        a = tl.load(a_ptrs, mask=offs_k[None, :] < K - kk * BLOCK_K, other=0.0)
        b = tl.load(b_ptrs, mask=offs_k[:, None] < K - kk * BLOCK_K, other=0.0)
        acc = tl.dot(a, b, acc)
        a_ptrs += BLOCK_K * stride_ak
        b_ptrs += BLOCK_K * stride_bk

    c = acc.to(c_ptr.dtype.element_ty)
    offs_cm = pid_m * BLOCK_M + tl.arange(0, BLOCK_M)
    offs_cn = pid_n * BLOCK_N + tl.arange(0, BLOCK_N)
    c_ptrs = c_ptr + offs_cm[:, None] * stride_cm + offs_cn[None, :] * stride_cn
    mask = (offs_cm[:, None] < M) & (offs_cn[None, :] < N)
    tl.store(c_ptrs, c, mask=mask)

# config = {"BLOCK_K": 64, "BLOCK_M": 128, "BLOCK_N": 64, "GROUP_M": 8, "arch": "sm_100", "dtype": "fp8e4m3", "num_ctas": 1, "num_stages": 2, "num_warps": 4}
# arch = sm_100


// ===== COMPILED SASS (sm_100a) =====

	.target	sm_100a

	.elftype	@"ET_EXEC"


//--------------------- .note.nv.tkinfo           --------------------------
	.section	.note.nv.tkinfo,"",@"SHT_NOTE"
	.sectionflags	@"SHF_NOTE_NV_TKINFO"
	.tkinfo
        /*0018*/ 	.word	0x00000081
        /*0030*/ 	.string	""
        /*0030*/ 	.string	"ptxas-blackwell"
        /*0030*/ 	.string	"Cuda compilation tools, release 12.9, V12.9.86"
        /*0030*/ 	.string	"Build cuda_12.9.r12.9/compiler.36037853_0"
        /*0030*/ 	.string	"-v  -suppress-debug-info  -lineinfo  -arch sm_100a "



//--------------------- .note.nv.cuver            --------------------------
	.section	.note.nv.cuver,"",@"SHT_NOTE"
	.sectionflags	@"SHF_NOTE_NV_CUVER"
        /*0018*/ 	.short	0x0001
        /*001a*/ 	.short	0x0064
        /*001c*/ 	.short	0x0001
        /*001e*/ 	.short	0x0000
        /*0020*/ 	.short	0x0001
        /*0022*/ 	.short	0x0000


//--------------------- .nv.info                  --------------------------
	.section	.nv.info,"",@"SHT_CUDA_INFO"
	.align	4


	//----- nvinfo : EIATTR_REGCOUNT
	.align		4
        /*0000*/ 	.byte	0x04, 0x2f
        /*0002*/ 	.short	(.L_4 - .L_3)
	.align		4
.L_3:
        /*0004*/ 	.word	index@(matmul_kernel)
        /*0008*/ 	.word	0x000000ff


	//----- nvinfo : EIATTR_FRAME_SIZE
	.align		4
.L_4:
        /*000c*/ 	.byte	0x04, 0x11
        /*000e*/ 	.short	(.L_6 - .L_5)
	.align		4
.L_5:
        /*0010*/ 	.word	index@($__internal_2_$__cuda_sm10x_tcgen05_guardrail_trap_unallocated_columns_being_dealloced)
        /*0014*/ 	.word	0x00000000


	//----- nvinfo : EIATTR_FRAME_SIZE
	.align		4
.L_6:
        /*0018*/ 	.byte	0x04, 0x11
        /*001a*/ 	.short	(.L_8 - .L_7)
	.align		4
.L_7:
        /*001c*/ 	.word	index@($__internal_1_$__cuda_sm10x_tcgen05_guardrail_trap_phase_invalid_during_alloc)
        /*0020*/ 	.word	0x00000000


	//----- nvinfo : EIATTR_FRAME_SIZE
	.align		4
.L_8:
        /*0024*/ 	.byte	0x04, 0x11
        /*0026*/ 	.short	(.L_10 - .L_9)
	.align		4
.L_9:
        /*0028*/ 	.word	index@($__internal_0_$__cuda_sm10x_tcgen05_guardrail_trap_col_being_dealloced_not_returned_by_alloc)
        /*002c*/ 	.word	0x00000000


	//----- nvinfo : EIATTR_FRAME_SIZE
	.align		4
.L_10:
        /*0030*/ 	.byte	0x04, 0x11
        /*0032*/ 	.short	(.L_12 - .L_11)
	.align		4
.L_11:
        /*0034*/ 	.word	index@(matmul_kernel)
        /*0038*/ 	.word	0x00000000


	//----- nvinfo : EIATTR_MIN_STACK_SIZE
	.align		4
.L_12:
        /*003c*/ 	.byte	0x04, 0x12
        /*003e*/ 	.short	(.L_14 - .L_13)
	.align		4
.L_13:
        /*0040*/ 	.word	index@(matmul_kernel)
        /*0044*/ 	.word	0x00000000
.L_14:


//--------------------- .nv.info.matmul_kernel    --------------------------
	.section	.nv.info.matmul_kernel,"",@"SHT_CUDA_INFO"
	.sectionflags	@""
	.align	4


	//----- nvinfo : EIATTR_CUDA_API_VERSION
	.align		4
        /*0000*/ 	.byte	0x04, 0x37
        /*0002*/ 	.short	(.L_16 - .L_15)
.L_15:
        /*0004*/ 	.word	0x00000081


	//----- nvinfo : EIATTR_KPARAM_INFO
	.align		4
.L_16:
        /*0008*/ 	.byte	0x04, 0x17
        /*000a*/ 	.short	(.L_18 - .L_17)
.L_17:
        /*000c*/ 	.word	0x00000000
        /*0010*/ 	.short	0x000d
        /*0012*/ 	.short	0x0048
        /*0014*/ 	.byte	0x00, 0xf4, 0x21, 0x00


	//----- nvinfo : EIATTR_KPARAM_INFO
	.align		4
.L_18:
        /*0018*/ 	.byte	0x04, 0x17
        /*001a*/ 	.short	(.L_20 - .L_19)
.L_19:
        /*001c*/ 	.word	0x00000000
        /*0020*/ 	.short	0x000c
        /*0022*/ 	.short	0x0040
        /*0024*/ 	.byte	0x00, 0xf4, 0x21, 0x00


	//----- nvinfo : EIATTR_KPARAM_INFO
	.align		4
.L_20:
        /*0028*/ 	.byte	0x04, 0x17
        /*002a*/ 	.short	(.L_22 - .L_21)
.L_21:
        /*002c*/ 	.word	0x00000000
        /*0030*/ 	.short	0x000b
        /*0032*/ 	.short	0x0038
        /*0034*/ 	.byte	0x00, 0xf0, 0x11, 0x00


	//----- nvinfo : EIATTR_KPARAM_INFO
	.align		4
.L_22:
        /*0038*/ 	.byte	0x04, 0x17
        /*003a*/ 	.short	(.L_24 - .L_23)
.L_23:
        /*003c*/ 	.word	0x00000000
        /*0040*/ 	.short	0x000a
        /*0042*/ 	.short	0x0034
        /*0044*/ 	.byte	0x00, 0xf0, 0x11, 0x00


	//----- nvinfo : EIATTR_KPARAM_INFO
	.align		4
.L_24:
        /*0048*/ 	.byte	0x04, 0x17
        /*004a*/ 	.short	(.L_26 - .L_25)
.L_25:
        /*004c*/ 	.word	0x00000000
        /*0050*/ 	.short	0x0009
        /*0052*/ 	.short	0x0030
        /*0054*/ 	.byte	0x00, 0xf0, 0x11, 0x00


	//----- nvinfo : EIATTR_KPARAM_INFO
	.align		4
.L_26:
        /*0058*/ 	.byte	0x04, 0x17
        /*005a*/ 	.short	(.L_28 - .L_27)
.L_27:
        /*005c*/ 	.word	0x00000000
        /*0060*/ 	.short	0x0008
        /*0062*/ 	.short	0x002c
        /*0064*/ 	.byte	0x00, 0xf0, 0x11, 0x00


	//----- nvinfo : EIATTR_KPARAM_INFO
	.align		4
.L_28:
        /*0068*/ 	.byte	0x04, 0x17
        /*006a*/ 	.short	(.L_30 - .L_29)
.L_29:
        /*006c*/ 	.word	0x00000000
        /*0070*/ 	.short	0x0007
        /*0072*/ 	.short	0x0028
        /*0074*/ 	.byte	0x00, 0xf0, 0x11, 0x00


	//----- nvinfo : EIATTR_KPARAM_INFO
	.align		4
.L_30:
        /*0078*/ 	.byte	0x04, 0x17
        /*007a*/ 	.short	(.L_32 - .L_31)
.L_31:
        /*007c*/ 	.word	0x00000000
        /*0080*/ 	.short	0x0006
        /*0082*/ 	.short	0x0024
        /*0084*/ 	.byte	0x00, 0xf0, 0x11, 0x00


	//----- nvinfo : EIATTR_KPARAM_INFO
	.align		4
.L_32:
        /*0088*/ 	.byte	0x04, 0x17
        /*008a*/ 	.short	(.L_34 - .L_33)
.L_33:
        /*008c*/ 	.word	0x00000000
        /*0090*/ 	.short	0x0005
        /*0092*/ 	.short	0x0020
        /*0094*/ 	.byte	0x00, 0xf0, 0x11, 0x00


	//----- nvinfo : EIATTR_KPARAM_INFO
	.align		4
.L_34:
        /*0098*/ 	.byte	0x04, 0x17
        /*009a*/ 	.short	(.L_36 - .L_35)
.L_35:
        /*009c*/ 	.word	0x00000000
        /*00a0*/ 	.short	0x0004
        /*00a2*/ 	.short	0x001c
        /*00a4*/ 	.byte	0x00, 0xf0, 0x11, 0x00


	//----- nvinfo : EIATTR_KPARAM_INFO
	.align		4
.L_36:
        /*00a8*/ 	.byte	0x04, 0x17
        /*00aa*/ 	.short	(.L_38 - .L_37)
.L_37:
        /*00ac*/ 	.word	0x00000000
        /*00b0*/ 	.short	0x0003
        /*00b2*/ 	.short	0x0018
        /*00b4*/ 	.byte	0x00, 0xf0, 0x11, 0x00


	//----- nvinfo : EIATTR_KPARAM_INFO
	.align		4
.L_38:
        /*00b8*/ 	.byte	0x04, 0x17
        /*00ba*/ 	.short	(.L_40 - .L_39)
.L_39:
        /*00bc*/ 	.word	0x00000000
        /*00c0*/ 	.short	0x0002
        /*00c2*/ 	.short	0x0010
        /*00c4*/ 	.byte	0x00, 0xf4, 0x21, 0x00


	//----- nvinfo : EIATTR_KPARAM_INFO
	.align		4
.L_40:
        /*00c8*/ 	.byte	0x04, 0x17
        /*00ca*/ 	.short	(.L_42 - .L_41)
.L_41:
        /*00cc*/ 	.word	0x00000000
        /*00d0*/ 	.short	0x0001
        /*00d2*/ 	.short	0x0008
        /*00d4*/ 	.byte	0x00, 0xf4, 0x21, 0x00


	//----- nvinfo : EIATTR_KPARAM_INFO
	.align		4
.L_42:
        /*00d8*/ 	.byte	0x04, 0x17
        /*00da*/ 	.short	(.L_44 - .L_43)
.L_43:
        /*00dc*/ 	.word	0x00000000
        /*00e0*/ 	.short	0x0000
        /*00e2*/ 	.short	0x0000
        /*00e4*/ 	.byte	0x00, 0xf4, 0x21, 0x00


	//----- nvinfo : EIATTR_AT_ENTRY_FRAGMENTS
	.align		4
.L_44:
        /*00e8*/ 	.byte	0x04, 0x4f
        /*00ea*/ 	.short	(.L_46 - .L_45)


	//   ....[0]....
.L_45:
        /*00ec*/ 	.word	0x00000004


	//----- nvinfo : EIATTR_RESERVED_SMEM_USED
	.align		4
.L_46:
        /*00f0*/ 	.byte	0x01, 0x41
	.zero		2


	//----- nvinfo : EIATTR_SPARSE_MMA_MASK
	.align		4
        /*00f4*/ 	.byte	0x03, 0x50
        /*00f6*/ 	.short	0x0000


	//----- nvinfo : EIATTR_TCGEN05_1CTA_USED
	.align		4
        /*00f8*/ 	.byte	0x01, 0x51
	.zero		2


	//----- nvinfo : EIATTR_MAXREG_COUNT
	.align		4
        /*00fc*/ 	.byte	0x03, 0x1b
        /*00fe*/ 	.short	0x00ff


	//----- nvinfo : EIATTR_NUM_BARRIERS
	.align		4
        /*0100*/ 	.byte	0x02, 0x4c
        /*0102*/ 	.byte	0x01
	.zero		1


	//----- nvinfo : EIATTR_INT_WARP_WIDE_INSTR_OFFSETS
	.align		4
        /*0104*/ 	.byte	0x04, 0x31
        /*0106*/ 	.short	(.L_48 - .L_47)


	//   ....[0]....
.L_47:
        /*0108*/ 	.word	0x00002c40


	//   ....[1]....
        /*010c*/ 	.word	0x00002c70


	//   ....[2]....
        /*0110*/ 	.word	0x00005dd0


	//   ....[3]....
        /*0114*/ 	.word	0x0000b3e0


	//   ....[4]....
        /*0118*/ 	.word	0x0000b430


	//----- nvinfo : EIATTR_COOP_GROUP_MASK_REGIDS
	.align		4
.L_48:
        /*011c*/ 	.byte	0x04, 0x29
        /*011e*/ 	.short	(.L_50 - .L_49)


	//   ....[0]....
.L_49:
        /*0120*/ 	.word	0xffffffff


	//   ....[1]....
        /*0124*/ 	.word	0xffffffff


	//   ....[2]....
        /*0128*/ 	.word	0xffffffff


	//   ....[3]....
        /*012c*/ 	.word	0xffffffff


	//----- nvinfo : EIATTR_COOP_GROUP_INSTR_OFFSETS
	.align		4
.L_50:
        /*0130*/ 	.byte	0x04, 0x28
        /*0132*/ 	.short	(.L_52 - .L_51)


	//   ....[0]....
.L_51:
        /*0134*/ 	.word	0x00000070


	//   ....[1]....
        /*0138*/ 	.word	0x00000330


	//   ....[2]....
        /*013c*/ 	.word	0x0000b270


	//   ....[3]....
        /*0140*/ 	.word	0x0000b4e0


	//----- nvinfo : EIATTR_VRC_CTA_INIT_COUNT
	.align		4
.L_52:
        /*0144*/ 	.byte	0x02, 0x4a
        /*0146*/ 	.byte	0x80
	.zero		1


	//----- nvinfo : EIATTR_MBARRIER_INSTR_OFFSETS
	.align		4
        /*0148*/ 	.byte	0x04, 0x39
        /*014a*/ 	.short	(.L_54 - .L_53)


	//   ....[0]....
.L_53:
        /*014c*/ 	.word	0x00002e30
        /*0150*/ 	.word	0x000000ff
        /*0154*/ 	.word	0x00000000
        /*0158*/ 	.short	0x0100
        /*015a*/ 	.byte	0x0a
	.zero		1


	//   ....[1]....
        /*015c*/ 	.word	0x00005e20
        /*0160*/ 	.word	0x000000ff
        /*0164*/ 	.word	0x00006008
        /*0168*/ 	.short	0x0100
        /*016a*/ 	.byte	0x0d
	.zero		1


	//   ....[2]....
        /*016c*/ 	.word	0x000068d0
        /*0170*/ 	.word	0x000000ff
        /*0174*/ 	.word	0x00000000
        /*0178*/ 	.short	0x010a
        /*017a*/ 	.byte	0x0a
	.zero		1


	//   ....[3]....
        /*017c*/ 	.word	0x00009210
        /*0180*/ 	.word	0x000000ff
        /*0184*/ 	.word	0x00000000
        /*0188*/ 	.short	0x010a
        /*018a*/ 	.byte	0x0a
	.zero		1


	//   ....[4]....
        /*018c*/ 	.word	0x00009370
        /*0190*/ 	.word	0x000000ff
        /*0194*/ 	.word	0x00006000
        /*0198*/ 	.short	0x0108
        /*019a*/ 	.byte	0x0d
	.zero		1


	//   ....[5]....
        /*019c*/ 	.word	0x00009400
        /*01a0*/ 	.word	0x000000ff
        /*01a4*/ 	.word	0x00006008
        /*01a8*/ 	.short	0x0108
        /*01aa*/ 	.byte	0x0d
	.zero		1


	//   ....[6]....
        /*01ac*/ 	.word	0x0000b500
        /*01b0*/ 	.word	0x000000ff
        /*01b4*/ 	.word	0x00000000
        /*01b8*/ 	.short	0x010a
        /*01ba*/ 	.byte	0x0a
	.zero		1


	//   ....[7]....
        /*01bc*/ 	.word	0x0000b530
        /*01c0*/ 	.word	0x000000ff
        /*01c4*/ 	.word	0x00000000
        /*01c8*/ 	.short	0x010a
        /*01ca*/ 	.byte	0x0a
	.zero		1


	//----- nvinfo : EIATTR_NUM_MBARRIERS
	.align		4
.L_54:
        /*01cc*/ 	.byte	0x03, 0x38
        /*01ce*/ 	.short	0x0002


	//----- nvinfo : EIATTR_EXIT_INSTR_OFFSETS
	.align		4
        /*01d0*/ 	.byte	0x04, 0x1c
        /*01d2*/ 	.short	(.L_56 - .L_55)


	//   ....[0]....
.L_55:
        /*01d4*/ 	.word	0x0000b4f0


	//----- nvinfo : EIATTR_REQNTID
	.align		4
.L_56:
        /*01d8*/ 	.byte	0x04, 0x10
        /*01da*/ 	.short	(.L_58 - .L_57)
.L_57:
        /*01dc*/ 	.word	0x00000080
        /*01e0*/ 	.word	0x00000001
        /*01e4*/ 	.word	0x00000001


	//----- nvinfo : EIATTR_CRS_STACK_SIZE
	.align		4
.L_58:
        /*01e8*/ 	.byte	0x04, 0x1e
        /*01ea*/ 	.short	(.L_60 - .L_59)
.L_59:
        /*01ec*/ 	.word	0x00000000


	//----- nvinfo : EIATTR_CBANK_PARAM_SIZE
	.align		4
.L_60:
        /*01f0*/ 	.byte	0x03, 0x19
        /*01f2*/ 	.short	0x0050


	//----- nvinfo : EIATTR_PARAM_CBANK
	.align		4
        /*01f4*/ 	.byte	0x04, 0x0a
        /*01f6*/ 	.short	(.L_62 - .L_61)
	.align		4
.L_61:
        /*01f8*/ 	.word	index@(.nv.constant0.matmul_kernel)
        /*01fc*/ 	.short	0x0380
        /*01fe*/ 	.short	0x0050


	//----- nvinfo : EIATTR_SW_WAR
	.align		4
.L_62:
        /*0200*/ 	.byte	0x04, 0x36
        /*0202*/ 	.short	(.L_64 - .L_63)
.L_63:
        /*0204*/ 	.word	0x00000008
.L_64:


//--------------------- .nv.compat                --------------------------
	.section	.nv.compat,"",@"SHT_CUDA_COMPAT_INFO"
	.align	4
        /*0000*/ 	.byte	0x02, 0x02, 0x02, 0x00, 0x02, 0x05, 0x05, 0x00, 0x02, 0x03, 0x00, 0x00, 0x02, 0x06, 0x01, 0x00


//--------------------- .nv.callgraph             --------------------------
	.section	.nv.callgraph,"",@"SHT_CUDA_CALLGRAPH"
	.align	4
	.sectionentsize	8
	.align		4
        /*0000*/ 	.word	0x00000000
	.align		4
        /*0004*/ 	.word	0xffffffff
	.align		4
        /*0008*/ 	.word	0x00000000
	.align		4
        /*000c*/ 	.word	0xfffffffe
	.align		4
        /*0010*/ 	.word	0x00000000
	.align		4
        /*0014*/ 	.word	0xfffffffd
	.align		4
        /*0018*/ 	.word	0x00000000
	.align		4
        /*001c*/ 	.word	0xfffffffc


//--------------------- .text.matmul_kernel       --------------------------
	.section	.text.matmul_kernel,"ax",@progbits
	.align	128
        .global         matmul_kernel
        .type           matmul_kernel,@function
        .size           matmul_kernel,(.L_x_20 - matmul_kernel)
        .other          matmul_kernel,@"STO_CUDA_ENTRY STV_DEFAULT"
matmul_kernel:
.text.matmul_kernel:
[----:B------:R-:W0:Y:S01]  /*0000*/  LDC R1, c[0x0][0x37c] ;  /* 0x0000df00ff017b82 */ /* 0x000e220000000800 */
[----:B------:R-:W1:Y:S01]  /*0010*/  S2R R5, SR_TID.X ;  /* 0x0000000000057919 */ /* 0x000e620000002100 */
[----:B------:R-:W2:Y:S01]  /*0020*/  LDCU.64 UR26, c[0x0][0x358] ;  /* 0x00006b00ff1a77ac */ /* 0x000ea20008000a00 */
[----:B-1----:R-:W-:-:S13]  /*0030*/  ISETP.GE.U32.AND P0, PT, R5, 0x20, PT ;  /* 0x000000200500780c */ /* 0x002fda0003f06070 */
[----:B------:R-:W-:Y:S02]  /*0040*/  VOTEU.ANY UP0, P0 ;  /* 0x0000000000ff7886 */ /* 0x000fe40000000100 */
[----:B0-2---:R-:W-:Y:S05]  /*0050*/  BRA.U UP0, `(.L_x_0) ;  /* 0x0000000100b87547 */ /* 0x005fea000b800000 */
[----:B------:R-:W0:Y:S01]  /*0060*/  S2UR UR6, SR_CgaCtaId ;  /* 0x00000000000679c3 */ /* 0x000e220000008800 */
[----:B------:R-:W-:Y:S01]  /*0070*/  NOP ;  /* 0x0000000000007918 */ /* 0x000fe20000000000 */
[----:B------:R-:W-:Y:S02]  /*0080*/  UMOV UR4, 0x40 ;  /* 0x0000004000047882 */ /* 0x000fe40000000000 */
[----:B0-----:R-:W-:-:S09]  /*0090*/  ULEA UR4, UR6, UR4, 0x18 ;  /* 0x0000000406047291 */ /* 0x001fd2000f8ec0ff */
[----:B------:R-:W0:Y:S01]  /*00a0*/  LDS.U8 R0, [UR4] ;  /* 0x00000004ff007984 */ /* 0x000e220008000000 */
[----:B------:R-:W-:Y:S02]  /*00b0*/  UMOV UR4, 0x400 ;  /* 0x0000040000047882 */ /* 0x000fe40000000000 */
[----:B------:R-:W-:Y:S01]  /*00c0*/  ULEA UR4, UR6, UR4, 0x18 ;  /* 0x0000000406047291 */ /* 0x000fe2000f8ec0ff */
[----:B0-----:R-:W-:-:S13]  /*00d0*/  ISETP.NE.AND P0, PT, R0, RZ, PT ;  /* 0x000000ff0000720c */ /* 0x001fda0003f05270 */
[----:B------:R-:W-:Y:S05]  /*00e0*/  @P0 BRA `(.L_x_1) ;  /* 0x00000000007c0947 */ /* 0x000fea0003800000 */
[----:B------:R-:W-:-:S13]  /*00f0*/  ELECT P0, URZ, PT ;  /* 0x0000000000ff782f */ /* 0x000fda0003800000 */
[----:B------:R-:W-:Y:S05]  /*0100*/  @!P0 BRA `(.L_x_2) ;  /* 0x0000000000848947 */ /* 0x000fea0003800000 */
[----:B------:R-:W-:Y:S01]  /*0110*/  UMOV UR5, 0x2 ;  /* 0x0000000200057882 */ /* 0x000fe20000000000 */
[----:B------:R-:W-:Y:S02]  /*0120*/  IMAD.MOV.U32 R4, RZ, RZ, 0x1 ;  /* 0x00000001ff047424 */ /* 0x000fe400078e00ff */
[----:B------:R-:W-:Y:S02]  /*0130*/  IMAD.MOV.U32 R7, RZ, RZ, 0x3 ;  /* 0x00000003ff077424 */ /* 0x000fe400078e00ff */
[----:B------:R-:W-:Y:S04]  /*0140*/  DEPBAR.LE SB0, 0x36 ;  /* 0x00008d800000791a */ /* 0x000fe80000000000 */
[----:B------:R-:W0:Y:S02]  /*0150*/  UTCATOMSWS.FIND_AND_SET.ALIGN UP1, UR5, UR5 ;  /* 0x00000005000575e3 */ /* 0x000e240008020800 */
[----:B0-----:R-:W-:-:S04]  /*0160*/  PLOP3.LUT P0, PT, PT, PT, UP1, 0x80, 0x8 ;  /* 0x000000000008781c */ /* 0x001fc80003f0f018 */
[----:B------:R-:W-:-:S04]  /*0170*/  SEL R0, RZ, 0xffffffff, !P0 ;  /* 0xffffffffff007807 */ /* 0x000fc80004000000 */
[----:B------:R-:W-:Y:S01]  /*0180*/  ISETP.NE.AND P0, PT, R0, RZ, PT ;  /* 0x000000ff0000720c */ /* 0x000fe20003f05270 */
[----:B------:R-:W-:-:S12]  /*0190*/  IMAD.U32 R0, RZ, RZ, UR5 ;  /* 0x00000005ff007e24 */ /* 0x000fd8000f8e00ff */
[----:B------:R-:W-:Y:S05]  /*01a0*/  @P0 BRA `(.L_x_3) ;  /* 0x0000000000240947 */ /* 0x000fea0003800000 */
.L_x_4:
[----:B------:R-:W-:Y:S05]  /*01b0*/  NANOSLEEP 0x64 ;  /* 0x000000640000795d */ /* 0x000fea0003800000 */
[----:B------:R-:W-:-:S05]  /*01c0*/  UMOV UR5, 0x2 ;  /* 0x0000000200057882 */ /* 0x000fca0000000000 */
[----:B------:R-:W-:Y:S04]  /*01d0*/  DEPBAR.LE SB0, 0x36 ;  /* 0x00008d800000791a */ /* 0x000fe80000000000 */
[----:B------:R-:W0:Y:S02]  /*01e0*/  UTCATOMSWS.FIND_AND_SET.ALIGN UP1, UR5, UR5 ;  /* 0x00000005000575e3 */ /* 0x000e240008020800 */
[----:B0-----:R-:W-:-:S04]  /*01f0*/  PLOP3.LUT P0, PT, PT, PT, UP1, 0x80, 0x8 ;  /* 0x000000000008781c */ /* 0x001fc80003f0f018 */
[----:B------:R-:W-:-:S04]  /*0200*/  SEL R0, RZ, 0xffffffff, !P0 ;  /* 0xffffffffff007807 */ /* 0x000fc80004000000 */
[----:B------:R-:W-:Y:S01]  /*0210*/  ISETP.NE.AND P0, PT, R0, RZ, PT ;  /* 0x000000ff0000720c */ /* 0x000fe20003f05270 */
[----:B------:R-:W-:-:S12]  /*0220*/  IMAD.U32 R0, RZ, RZ, UR5 ;  /* 0x00000005ff007e24 */ /* 0x000fd8000f8e00ff */
[----:B------:R-:W-:Y:S05]  /*0230*/  @!P0 BRA `(.L_x_4) ;  /* 0xfffffffc00dc8947 */ /* 0x000fea000383ffff */
.L_x_3:
[C---:B------:R-:W-:Y:S01]  /*0240*/  VIADD R3, R0.reuse, 0x10 ;  /* 0x0000001000037836 */ /* 0x040fe20000000000 */
[----:B------:R-:W-:Y:S01]  /*0250*/  UMOV UR5, 0x50 ;  /* 0x0000005000057882 */ /* 0x000fe20000000000 */
[----:B------:R-:W-:Y:S01]  /*0260*/  SHF.L.U32 R2, R7, R0, RZ ;  /* 0x0000000007027219 */ /* 0x000fe200000006ff */
[----:B------:R-:W-:Y:S01]  /*0270*/  ULEA UR5, UR6, UR5, 0x18 ;  /* 0x0000000506057291 */ /* 0x000fe2000f8ec0ff */
[----:B------:R-:W-:Y:S01]  /*0280*/  IMAD.SHL.U32 R0, R0, 0x20, RZ ;  /* 0x0000002000007824 */ /* 0x000fe200078e00ff */
[----:B------:R-:W-:-:S04]  /*0290*/  SHF.L.U32 R3, R4, R3, RZ ;  /* 0x0000000304037219 */ /* 0x000fc800000006ff */
[----:B------:R-:W-:-:S05]  /*02a0*/  LOP3.LUT R2, R3, R2, RZ, 0xfc, !PT ;  /* 0x0000000203027212 */ /* 0x000fca00078efcff */
[----:B------:R0:W-:Y:S04]  /*02b0*/  ATOMS.OR RZ, [UR5], R2 ;  /* 0x00000002ffff798c */ /* 0x0001e8000b000005 */
[----:B------:R0:W-:Y:S01]  /*02c0*/  STS [UR4], R0 ;  /* 0x00000000ff007988 */ /* 0x0001e20008000804 */
[----:B------:R-:W-:Y:S05]  /*02d0*/  BRA `(.L_x_2) ;  /* 0x0000000000107947 */ /* 0x000fea0003800000 */
.L_x_1:
[----:B------:R-:W-:Y:S01]  /*02e0*/  IMAD.MOV.U32 R0, RZ, RZ, -0x1 ;  /* 0xffffffffff007424 */ /* 0x000fe200078e00ff */
[----:B------:R-:W-:-:S04]  /*02f0*/  MOV R2, 0x320 ;  /* 0x0000032000027802 */ /* 0x000fc80000000f00 */
[----:B------:R0:W-:Y:S03]  /*0300*/  STS [UR4], R0 ;  /* 0x00000000ff007988 */ /* 0x0001e60008000804 */
[----:B0-----:R-:W-:Y:S05]  /*0310*/  CALL.REL.NOINC `($__internal_1_$__cuda_sm10x_tcgen05_guardrail_trap_phase_invalid_during_alloc) ;  /* 0x000000b0009c7944 */ /* 0x001fea0003c00000 */
.L_x_2:
[----:B------:R-:W-:Y:S05]  /*0320*/  WARPSYNC.ALL ;  /* 0x0000000000007948 */ /* 0x000fea0003800000 */
[----:B------:R-:W-:Y:S01]  /*0330*/  NOP ;  /* 0x0000000000007918 */ /* 0x000fe20000000000 */
.L_x_0:
[----:B------:R-:W1:Y:S01]  /*0340*/  LDC.64 R58, c[0x0][0x398] ;  /* 0x0000e600ff3a7b82 */ /* 0x000e620000000a00 */
[----:B------:R-:W2:Y:S01]  /*0350*/  S2R R7, SR_CTAID.X ;  /* 0x0000000000077919 */ /* 0x000ea20000002500 */
[----:B------:R-:W-:Y:S01]  /*0360*/  UMOV UR13, 0x400 ;  /* 0x00000400000d7882 */ /* 0x000fe20000000000 */
[----:B------:R-:W3:Y:S01]  /*0370*/  LDCU UR4, c[0x0][0x3ac] ;  /* 0x00007580ff0477ac */ /* 0x000ee20008000800 */
[----:B------:R-:W4:Y:S04]  /*0380*/  LDCU UR7, c[0x0][0x3b0] ;  /* 0x00007600ff0777ac */ /* 0x000f280008000800 */
[----:B------:R-:W5:Y:S01]  /*0390*/  S2UR UR5, SR_CgaCtaId ;  /* 0x00000000000579c3 */ /* 0x000f620000008800 */
[----:B------:R-:W0:Y:S01]  /*03a0*/  LDCU.128 UR20, c[0x0][0x380] ;  /* 0x00007000ff1477ac */ /* 0x000e220008000c00 */
[----:B------:R-:W0:Y:S06]  /*03b0*/  LDCU UR29, c[0x0][0x3b0] ;  /* 0x00007600ff1d77ac */ /* 0x000e2c0008000800 */
[----:B------:R-:W0:Y:S01]  /*03c0*/  LDC R205, c[0x0][0x3a0] ;  /* 0x0000e800ffcd7b82 */ /* 0x000e220000000800 */
[----:B------:R-:W0:Y:S01]  /*03d0*/  LDCU UR30, c[0x0][0x3b0] ;  /* 0x00007600ff1e77ac */ /* 0x000e220008000800 */
[----:B------:R-:W0:Y:S02]  /*03e0*/  LDCU UR31, c[0x0][0x3b0] ;  /* 0x00007600ff1f77ac */ /* 0x000e240008000800 */
[----:B01----:R-:W-:Y:S01]  /*03f0*/  VIADD R0, R59, 0x3f ;  /* 0x0000003f3b007836 */ /* 0x003fe20000000000 */
[----:B------:R-:W-:-:S03]  /*0400*/  IABS R13, R58 ;  /* 0x0000003a000d7213 */ /* 0x000fc60000000000 */
[----:B------:R-:W0:Y:S01]  /*0410*/  LDC R135, c[0x0][0x3a8] ;  /* 0x0000ea00ff877b82 */ /* 0x000e220000000800 */
[----:B------:R-:W1:Y:S01]  /*0420*/  LDCU UR33, c[0x0][0x3b0] ;  /* 0x00007600ff2177ac */ /* 0x000e620008000800 */
[----:B------:R-:W-:Y:S01]  /*0430*/  SHF.R.S32.HI R3, RZ, 0x1f, R0 ;  /* 0x0000001fff037819 */ /* 0x000fe20000011400 */
[----:B------:R-:W0:Y:S03]  /*0440*/  LDCU UR9, c[0x0][0x3b0] ;  /* 0x00007600ff0977ac */ /* 0x000e260008000800 */
[----:B------:R-:W-:Y:S02]  /*0450*/  LEA.HI R3, R3, R0, RZ, 0x6 ;  /* 0x0000000003037211 */ /* 0x000fe400078f30ff */
[----:B--2---:R-:W-:Y:S01]  /*0460*/  IABS R8, R7 ;  /* 0x0000000700087213 */ /* 0x004fe20000000000 */
[----:B-----5:R-:W-:Y:S01]  /*0470*/  ULEA UR13, UR5, UR13, 0x18 ;  /* 0x0000000d050d7291 */ /* 0x020fe2000f8ec0ff */
[----:B------:R-:W-:Y:S01]  /*0480*/  SHF.R.S32.HI R3, RZ, 0x6, R3 ;  /* 0x00000006ff037819 */ /* 0x000fe20000011403 */
[----:B------:R-:W2:Y:S01]  /*0490*/  LDCU UR10, c[0x0][0x3b0] ;  /* 0x00007600ff0a77ac */ /* 0x000ea20008000800 */
[----:B------:R-:W-:-:S03]  /*04a0*/  VIADD R38, R205, 0xfffffffb ;  /* 0xfffffffbcd267836 */ /* 0x000fc60000000000 */
[----:B------:R-:W-:Y:S01]  /*04b0*/  IMAD.SHL.U32 R4, R3, 0x8, RZ ;  /* 0x0000000803047824 */ /* 0x000fe200078e00ff */
[----:B------:R-:W5:Y:S04]  /*04c0*/  LDCU UR11, c[0x0][0x3b0] ;  /* 0x00007600ff0b77ac */ /* 0x000f680008000800 */
[-C--:B------:R-:W-:Y:S01]  /*04d0*/  IABS R9, R4.reuse ;  /* 0x0000000400097213 */ /* 0x080fe20000000000 */
[----:B------:R-:W0:Y:S01]  /*04e0*/  LDCU UR14, c[0x0][0x3b0] ;  /* 0x00007600ff0e77ac */ /* 0x000e220008000800 */
[----:B------:R-:W-:Y:S02]  /*04f0*/  IABS R10, R4 ;  /* 0x00000004000a7213 */ /* 0x000fe40000000000 */
[----:B------:R-:W1:Y:S01]  /*0500*/  I2F.RP R0, R9 ;  /* 0x0000000900007306 */ /* 0x000e620000209400 */
[----:B------:R-:W0:Y:S01]  /*0510*/  LDCU UR15, c[0x0][0x3b0] ;  /* 0x00007600ff0f77ac */ /* 0x000e220008000800 */
[----:B------:R-:W0:Y:S01]  /*0520*/  LDCU UR16, c[0x0][0x3b0] ;  /* 0x00007600ff1077ac */ /* 0x000e220008000800 */
[----:B------:R-:W0:Y:S01]  /*0530*/  LDCU UR17, c[0x0][0x3b0] ;  /* 0x00007600ff1177ac */ /* 0x000e220008000800 */
[----:B------:R-:W0:Y:S04]  /*0540*/  LDCU UR18, c[0x0][0x3b0] ;  /* 0x00007600ff1277ac */ /* 0x000e280008000800 */
[----:B-1----:R-:W1:Y:S01]  /*0550*/  MUFU.RCP R0, R0 ;  /* 0x0000000000007308 */ /* 0x002e620000001000 */
[----:B------:R-:W0:Y:S01]  /*0560*/  LDCU UR19, c[0x0][0x3b0] ;  /* 0x00007600ff1377ac */ /* 0x000e220008000800 */
[----:B------:R-:W0:Y:S01]  /*0570*/  LDCU UR24, c[0x0][0x3b0] ;  /* 0x00007600ff1877ac */ /* 0x000e220008000800 */
[----:B------:R-:W0:Y:S01]  /*0580*/  LDCU UR25, c[0x0][0x3b0] ;  /* 0x00007600ff1977ac */ /* 0x000e220008000800 */
[----:B------:R-:W0:Y:S01]  /*0590*/  LDCU UR28, c[0x0][0x3b0] ;  /* 0x00007600ff1c77ac */ /* 0x000e220008000800 */
[----:B-1----:R-:W-:Y:S01]  /*05a0*/  VIADD R2, R0, 0xffffffe ;  /* 0x0ffffffe00027836 */ /* 0x002fe20000000000 */
[----:B------:R-:W1:Y:S01]  /*05b0*/  LDCU UR32, c[0x0][0x3b0] ;  /* 0x00007600ff2077ac */ /* 0x000e620008000800 */
[----:B------:R-:W-:-:S02]  /*05c0*/  IMAD.MOV R0, RZ, RZ, -R10 ;  /* 0x000000ffff007224 */ /* 0x000fc400078e0a0a */
[----:B------:R0:W1:Y:S01]  /*05d0*/  F2I.FTZ.U32.TRUNC.NTZ R3, R2 ;  /* 0x0000000200037305 */ /* 0x000062000021f000 */
[----:B------:R-:W2:Y:S01]  /*05e0*/  LDCU UR34, c[0x0][0x3b0] ;  /* 0x00007600ff2277ac */ /* 0x000ea20008000800 */
[----:B------:R-:W2:Y:S01]  /*05f0*/  LDCU UR35, c[0x0][0x3b0] ;  /* 0x00007600ff2377ac */ /* 0x000ea20008000800 */
[----:B0-----:R-:W-:Y:S01]  /*0600*/  IMAD.MOV.U32 R2, RZ, RZ, RZ ;  /* 0x000000ffff027224 */ /* 0x001fe200078e00ff */
[----:B------:R-:W0:Y:S01]  /*0610*/  LDCU UR36, c[0x0][0x3b0] ;  /* 0x00007600ff2477ac */ /* 0x000e220008000800 */
[----:B------:R-:W0:Y:S01]  /*0620*/  LDCU UR6, c[0x0][0x3a4] ;  /* 0x00007480ff0677ac */ /* 0x000e220008000800 */
[----:B-1----:R-:W-:-:S04]  /*0630*/  IMAD.MOV R6, RZ, RZ, -R3 ;  /* 0x000000ffff067224 */ /* 0x002fc800078e0a03 */
[----:B------:R-:W-:Y:S02]  /*0640*/  IMAD R11, R6, R9, RZ ;  /* 0x00000009060b7224 */ /* 0x000fe400078e02ff */
[----:B------:R-:W-:Y:S02]  /*0650*/  IMAD.MOV.U32 R6, RZ, RZ, R8 ;  /* 0x000000ffff067224 */ /* 0x000fe400078e0008 */
[----:B------:R-:W-:-:S06]  /*0660*/  IMAD.HI.U32 R3, R3, R11, R2 ;  /* 0x0000000b03037227 */ /* 0x000fcc00078e0002 */
[----:B------:R-:W-:-:S04]  /*0670*/  IMAD.HI.U32 R3, R3, R6, RZ ;  /* 0x0000000603037227 */ /* 0x000fc800078e00ff */
[----:B------:R-:W-:Y:S01]  /*0680*/  IMAD R0, R3, R0, R6 ;  /* 0x0000000003007224 */ /* 0x000fe200078e0206 */
[----:B------:R-:W-:Y:S04]  /*0690*/  BAR.SYNC.DEFER_BLOCKING 0x0 ;  /* 0x0000000000007b1d */ /* 0x000fe80000010000 */
[----:B------:R-:W-:-:S13]  /*06a0*/  ISETP.GT.U32.AND P1, PT, R9, R0, PT ;  /* 0x000000000900720c */ /* 0x000fda0003f24070 */
[----:B------:R-:W-:Y:S02]  /*06b0*/  @!P1 IMAD.IADD R0, R0, 0x1, -R9 ;  /* 0x0000000100009824 */ /* 0x000fe400078e0a09 */
[----:B------:R-:W-:Y:S01]  /*06c0*/  @!P1 VIADD R3, R3, 0x1 ;  /* 0x0000000103039836 */ /* 0x000fe20000000000 */
[----:B------:R-:W-:Y:S02]  /*06d0*/  ISETP.NE.AND P1, PT, R4, RZ, PT ;  /* 0x000000ff0400720c */ /* 0x000fe40003f25270 */
[----:B------:R-:W-:Y:S02]  /*06e0*/  ISETP.GE.U32.AND P0, PT, R0, R9, PT ;  /* 0x000000090000720c */ /* 0x000fe40003f06070 */
[----:B------:R-:W-:-:S04]  /*06f0*/  LOP3.LUT R0, R7, R4, RZ, 0x3c, !PT ;  /* 0x0000000407007212 */ /* 0x000fc800078e3cff */
[----:B------:R-:W-:Y:S01]  /*0700*/  ISETP.GE.AND P2, PT, R0, RZ, PT ;  /* 0x000000ff0000720c */ /* 0x000fe20003f46270 */
[----:B------:R-:W-:-:S06]  /*0710*/  VIADD R0, R58, 0x7f ;  /* 0x0000007f3a007836 */ /* 0x000fcc0000000000 */
[----:B------:R-:W-:-:S04]  /*0720*/  @P0 VIADD R3, R3, 0x1 ;  /* 0x0000000103030836 */ /* 0x000fc80000000000 */
[----:B------:R-:W-:Y:S01]  /*0730*/  IMAD.MOV.U32 R2, RZ, RZ, R3 ;  /* 0x000000ffff027224 */ /* 0x000fe200078e0003 */
[----:B------:R-:W-:-:S03]  /*0740*/  SHF.R.S32.HI R3, RZ, 0x1f, R0 ;  /* 0x0000001fff037819 */ /* 0x000fc60000011400 */
[----:B------:R-:W-:Y:S01]  /*0750*/  @!P2 IMAD.MOV R2, RZ, RZ, -R2 ;  /* 0x000000ffff02a224 */ /* 0x000fe200078e0a02 */
[----:B------:R-:W-:Y:S02]  /*0760*/  @!P1 LOP3.LUT R2, RZ, R4, RZ, 0x33, !PT ;  /* 0x00000004ff029212 */ /* 0x000fe400078e33ff */
[----:B------:R-:W-:-:S03]  /*0770*/  LEA.HI R3, R3, R0, RZ, 0x7 ;  /* 0x0000000003037211 */ /* 0x000fc600078f38ff */
[----:B------:R-:W-:Y:S02]  /*0780*/  IMAD.SHL.U32 R10, R2, 0x8, RZ ;  /* 0x00000008020a7824 */ /* 0x000fe400078e00ff */
[----:B------:R-:W-:-:S03]  /*0790*/  IMAD.MOV R2, RZ, RZ, -R2 ;  /* 0x000000ffff027224 */ /* 0x000fc600078e0a02 */
[----:B------:R-:W-:Y:S01]  /*07a0*/  LEA.HI.SX32 R3, R3, -R10, 0x19 ;  /* 0x8000000a03037211 */ /* 0x000fe200078fcaff */
[----:B------:R-:W-:-:S03]  /*07b0*/  IMAD R12, R4, R2, R7 ;  /* 0x00000002040c7224 */ /* 0x000fc600078e0207 */
[----:B------:R-:W-:Y:S02]  /*07c0*/  VIMNMX R15, PT, PT, R3, 0x8, PT ;  /* 0x00000008030f7848 */ /* 0x000fe40003fe0100 */
[----:B------:R-:W-:Y:S02]  /*07d0*/  IABS R11, R12 ;  /* 0x0000000c000b7213 */ /* 0x000fe40000000000 */
[-C--:B------:R-:W-:Y:S02]  /*07e0*/  IABS R9, R15.reuse ;  /* 0x0000000f00097213 */ /* 0x080fe40000000000 */
[----:B------:R-:W-:Y:S02]  /*07f0*/  IABS R4, R15 ;  /* 0x0000000f00047213 */ /* 0x000fe40000000000 */
[----:B------:R-:W1:Y:S08]  /*0800*/  I2F.RP R0, R9 ;  /* 0x0000000900007306 */ /* 0x000e700000209400 */
[----:B-1----:R-:W1:Y:S02]  /*0810*/  MUFU.RCP R0, R0 ;  /* 0x0000000000007308 */ /* 0x002e640000001000 */
[----:B-1----:R-:W-:-:S02]  /*0820*/  VIADD R3, R0, 0xffffffe ;  /* 0x0ffffffe00037836 */ /* 0x002fc40000000000 */
[----:B------:R-:W-:Y:S01]  /*0830*/  IMAD.MOV R0, RZ, RZ, -R4 ;  /* 0x000000ffff007224 */ /* 0x000fe200078e0a04 */
[----:B------:R-:W-:-:S03]  /*0840*/  IABS R4, R59 ;  /* 0x0000003b00047213 */ /* 0x000fc60000000000 */
[----:B------:R-:W1:Y:S02]  /*0850*/  F2I.FTZ.U32.TRUNC.NTZ R3, R3 ;  /* 0x0000000300037305 */ /* 0x000e64000021f000 */
[----:B-1----:R-:W-:-:S04]  /*0860*/  IMAD.MOV R6, RZ, RZ, -R3 ;  /* 0x000000ffff067224 */ /* 0x002fc800078e0a03 */
[----:B------:R-:W-:Y:S02]  /*0870*/  IMAD.MOV.U32 R2, RZ, RZ, R6 ;  /* 0x000000ffff027224 */ /* 0x000fe400078e0006 */
[----:B------:R-:W1:Y:S02]  /*0880*/  I2F.RP R6, R4 ;  /* 0x0000000400067306 */ /* 0x000e640000209400 */
[----:B------:R-:W-:Y:S02]  /*0890*/  IMAD R7, R2, R9, RZ ;  /* 0x0000000902077224 */ /* 0x000fe400078e02ff */
[----:B------:R-:W-:-:S04]  /*08a0*/  IMAD.MOV.U32 R2, RZ, RZ, RZ ;  /* 0x000000ffff027224 */ /* 0x000fc800078e00ff */
[----:B------:R-:W-:Y:S02]  /*08b0*/  IMAD.HI.U32 R2, R3, R7, R2 ;  /* 0x0000000703027227 */ /* 0x000fe400078e0002 */
[----:B------:R-:W0:Y:S04]  /*08c0*/  I2F.RP R3, R13 ;  /* 0x0000000d00037306 */ /* 0x000e280000209400 */
[----:B------:R-:W-:-:S04]  /*08d0*/  IMAD.HI.U32 R2, R2, R11, RZ ;  /* 0x0000000b02027227 */ /* 0x000fc800078e00ff */
[----:B------:R-:W-:Y:S01]  /*08e0*/  IMAD R0, R2, R0, R11 ;  /* 0x0000000002007224 */ /* 0x000fe200078e020b */
[----:B-1----:R-:W1:Y:S01]  /*08f0*/  MUFU.RCP R6, R6 ;  /* 0x0000000600067308 */ /* 0x002e620000001000 */
[----:B------:R-:W-:-:S03]  /*0900*/  SHF.R.U32.HI R11, RZ, 0x6, R5 ;  /* 0x00000006ff0b7819 */ /* 0x000fc60000011605 */
[----:B------:R-:W-:Y:S02]  /*0910*/  ISETP.GT.U32.AND P1, PT, R9, R0, PT ;  /* 0x000000000900720c */ /* 0x000fe40003f24070 */
[----:B------:R-:W-:Y:S02]  /*0920*/  SGXT.U32 R11, R11, 0x1 ;  /* 0x000000010b0b781a */ /* 0x000fe40000000000 */
[----:B0-----:R-:W0:Y:S09]  /*0930*/  MUFU.RCP R3, R3 ;  /* 0x0000000300037308 */ /* 0x001e320000001000 */
[----:B------:R-:W-:-:S02]  /*0940*/  @!P1 IMAD.IADD R0, R0, 0x1, -R9 ;  /* 0x0000000100009824 */ /* 0x000fc400078e0a09 */
[----:B-1----:R-:W-:Y:S02]  /*0950*/  VIADD R8, R6, 0xffffffe ;  /* 0x0ffffffe06087836 */ /* 0x002fe40000000000 */
[----:B------:R-:W1:Y:S01]  /*0960*/  LDS R6, [UR13] ;  /* 0x0000000dff067984 */ /* 0x000e620008000800 */
[----:B------:R-:W-:Y:S01]  /*0970*/  BAR.SYNC.DEFER_BLOCKING 0x0 ;  /* 0x0000000000007b1d */ /* 0x000fe20000010000 */
[----:B------:R-:W-:Y:S01]  /*0980*/  ISETP.GE.U32.AND P0, PT, R0, R9, PT ;  /* 0x000000090000720c */ /* 0x000fe20003f06070 */
[----:B------:R-:W-:Y:S01]  /*0990*/  @!P1 VIADD R2, R2, 0x1 ;  /* 0x0000000102029836 */ /* 0x000fe20000000000 */
[----:B------:R-:W-:Y:S01]  /*09a0*/  LOP3.LUT R0, R12, R15, RZ, 0x3c, !PT ;  /* 0x0000000f0c007212 */ /* 0x000fe200078e3cff */
[----:B0-----:R-:W-:Y:S01]  /*09b0*/  VIADD R3, R3, 0xffffffe ;  /* 0x0ffffffe03037836 */ /* 0x001fe20000000000 */
[----:B------:R-:W-:Y:S01]  /*09c0*/  ISETP.NE.AND P1, PT, R15, RZ, PT ;  /* 0x000000ff0f00720c */ /* 0x000fe20003f25270 */
[----:B------:R-:W-:Y:S01]  /*09d0*/  F2I.FTZ.U32.TRUNC.NTZ R9, R8 ;  /* 0x0000000800097305 */ /* 0x000fe2000021f000 */
[----:B------:R-:W-:-:S07]  /*09e0*/  ISETP.GE.AND P2, PT, R0, RZ, PT ;  /* 0x000000ff0000720c */ /* 0x000fce0003f46270 */
[----:B------:R-:W-:Y:S01]  /*09f0*/  @P0 VIADD R2, R2, 0x1 ;  /* 0x0000000102020836 */ /* 0x000fe20000000000 */
[----:B------:R0:W2:Y:S03]  /*0a00*/  F2I.FTZ.U32.TRUNC.NTZ R7, R3 ;  /* 0x0000000300077305 */ /* 0x0000a6000021f000 */
[----:B------:R-:W-:-:S04]  /*0a10*/  IMAD.MOV.U32 R0, RZ, RZ, R2 ;  /* 0x000000ffff007224 */ /* 0x000fc800078e0002 */
[----:B------:R-:W-:Y:S01]  /*0a20*/  @!P2 IMAD.MOV R0, RZ, RZ, -R0 ;  /* 0x000000ffff00a224 */ /* 0x000fe200078e0a00 */
[----:B------:R-:W-:Y:S02]  /*0a30*/  @!P1 LOP3.LUT R0, RZ, R15, RZ, 0x33, !PT ;  /* 0x0000000fff009212 */ /* 0x000fe400078e33ff */
[----:B0-----:R-:W-:-:S03]  /*0a40*/  LOP3.LUT R3, R5, 0x7f, RZ, 0xc0, !PT ;  /* 0x0000007f05037812 */ /* 0x001fc600078ec0ff */
[----:B------:R-:W-:Y:S02]  /*0a50*/  IMAD.MOV R2, RZ, RZ, -R0 ;  /* 0x000000ffff027224 */ /* 0x000fe400078e0a00 */
[----:B------:R-:W-:Y:S02]  /*0a60*/  IMAD.SHL.U32 R0, R0, 0x40, RZ ;  /* 0x0000004000007824 */ /* 0x000fe400078e00ff */
[----:B------:R-:W-:Y:S01]  /*0a70*/  IMAD R2, R15, R2, R12 ;  /* 0x000000020f027224 */ /* 0x000fe200078e020c */
[----:B------:R-:W-:Y:S01]  /*0a80*/  SHF.R.U32.HI R12, RZ, 0x5, R5 ;  /* 0x00000005ff0c7819 */ /* 0x000fe20000011605 */
[----:B--2---:R-:W-:Y:S01]  /*0a90*/  IMAD.MOV R8, RZ, RZ, -R7 ;  /* 0x000000ffff087224 */ /* 0x004fe200078e0a07 */
[----:B------:R-:W-:Y:S01]  /*0aa0*/  LOP3.LUT R11, R0, R11, RZ, 0xfc, !PT ;  /* 0x0000000b000b7212 */ /* 0x000fe200078efcff */
[--C-:B------:R-:W-:Y:S01]  /*0ab0*/  IMAD.MOV R15, RZ, RZ, -R9.reuse ;  /* 0x000000ffff0f7224 */ /* 0x100fe200078e0a09 */
[----:B------:R-:W-:Y:S01]  /*0ac0*/  R2UR UR8, R12 ;  /* 0x000000000c0872ca */ /* 0x000fe200000e0000 */
[----:B------:R-:W-:Y:S01]  /*0ad0*/  IMAD.IADD R2, R10, 0x1, R2 ;  /* 0x000000010a027824 */ /* 0x000fe200078e0202 */
[----:B------:R-:W-:Y:S01]  /*0ae0*/  LOP3.LUT R14, R11, 0x2, RZ, 0xfc, !PT ;  /* 0x000000020b0e7812 */ /* 0x000fe200078efcff */
[----:B------:R-:W-:Y:S01]  /*0af0*/  IMAD.MOV.U32 R10, RZ, RZ, R8 ;  /* 0x000000ffff0a7224 */ /* 0x000fe200078e0008 */
[----:B-1----:R-:W-:Y:S01]  /*0b00*/  R2UR UR12, R6 ;  /* 0x00000000060c72ca */ /* 0x002fe200000e0000 */
[----:B------:R-:W-:Y:S01]  /*0b10*/  IMAD R15, R15, R4, RZ ;  /* 0x000000040f0f7224 */ /* 0x000fe200078e02ff */
[----:B------:R-:W-:Y:S01]  /*0b20*/  IABS R12, R14 ;  /* 0x0000000e000c7213 */ /* 0x000fe20000000000 */
[----:B------:R-:W-:Y:S01]  /*0b30*/  IMAD.MOV.U32 R8, RZ, RZ, RZ ;  /* 0x000000ffff087224 */ /* 0x000fe200078e00ff */
[----:B------:R-:W-:Y:S01]  /*0b40*/  ISETP.GE.AND P0, PT, R14, RZ, PT ;  /* 0x000000ff0e00720c */ /* 0x000fe20003f06270 */
[----:B------:R-:W-:Y:S01]  /*0b50*/  IMAD.MOV.U32 R6, RZ, RZ, RZ ;  /* 0x000000ffff067224 */ /* 0x000fe200078e00ff */
[----:B------:R-:W-:Y:S01]  /*0b60*/  LOP3.LUT R14, R11, 0x6, RZ, 0xfc, !PT ;  /* 0x000000060b0e7812 */ /* 0x000fe200078efcff */
[----:B------:R-:W-:Y:S01]  /*0b70*/  IMAD.HI.U32 R8, R9, R15, R8 ;  /* 0x0000000f09087227 */ /* 0x000fe200078e0008 */
[----:B------:R-:W-:-:S02]  /*0b80*/  LOP3.LUT R16, R11, 0x8, RZ, 0xfc, !PT ;  /* 0x000000080b107812 */ /* 0x000fc400078efcff */
[----:B------:R-:W-:Y:S01]  /*0b90*/  IABS R17, R14 ;  /* 0x0000000e00117213 */ /* 0x000fe20000000000 */
[----:B------:R-:W-:Y:S01]  /*0ba0*/  IMAD R9, R10, R13, RZ ;  /* 0x0000000d0a097224 */ /* 0x000fe200078e02ff */
[----:B------:R-:W-:Y:S01]  /*0bb0*/  IABS R19, R16 ;  /* 0x0000001000137213 */ /* 0x000fe20000000000 */
[----:B------:R-:W-:Y:S01]  /*0bc0*/  IMAD.MOV.U32 R15, RZ, RZ, R12 ;  /* 0x000000ffff0f7224 */ /* 0x000fe200078e000c */
[----:B------:R-:W-:Y:S01]  /*0bd0*/  LOP3.LUT R18, R11, 0xa, RZ, 0xfc, !PT ;  /* 0x0000000a0b127812 */ /* 0x000fe200078efcff */
[----:B------:R-:W-:Y:S01]  /*0be0*/  IMAD.HI.U32 R6, R7, R9, R6 ;  /* 0x0000000907067227 */ /* 0x000fe200078e0006 */
[----:B------:R-:W-:Y:S02]  /*0bf0*/  LOP3.LUT R9, R11, 0x4, RZ, 0xfc, !PT ;  /* 0x000000040b097812 */ /* 0x000fe400078efcff */
[----:B------:R-:W-:Y:S01]  /*0c00*/  IABS R21, R18 ;  /* 0x0000001200157213 */ /* 0x000fe20000000000 */
[----:B------:R-:W-:Y:S01]  /*0c10*/  IMAD.HI.U32 R7, R8, R15, RZ ;  /* 0x0000000f08077227 */ /* 0x000fe200078e00ff */
[----:B------:R-:W-:-:S02]  /*0c20*/  IABS R12, R9 ;  /* 0x00000009000c7213 */ /* 0x000fc40000000000 */
[----:B------:R-:W-:Y:S01]  /*0c30*/  ISETP.GE.AND P6, PT, R9, RZ, PT ;  /* 0x000000ff0900720c */ /* 0x000fe20003fc6270 */
[----:B------:R-:W-:Y:S01]  /*0c40*/  IMAD R2, R2, 0x80, R3 ;  /* 0x0000008002027824 */ /* 0x000fe200078e0203 */
[C---:B------:R-:W-:Y:S01]  /*0c50*/  LOP3.LUT R20, R11.reuse, 0xc, RZ, 0xfc, !PT ;  /* 0x0000000c0b147812 */ /* 0x040fe200078efcff */
[----:B------:R-:W-:Y:S01]  /*0c60*/  IMAD.MOV R7, RZ, RZ, -R7 ;  /* 0x000000ffff077224 */ /* 0x000fe200078e0a07 */
[----:B------:R-:W-:Y:S02]  /*0c70*/  LOP3.LUT R24, R11, 0x10, RZ, 0xfc, !PT ;  /* 0x000000100b187812 */ /* 0x000fe400078efcff */
[----:B------:R-:W-:Y:S01]  /*0c80*/  IABS R10, R2 ;  /* 0x00000002000a7213 */ /* 0x000fe20000000000 */
[----:B------:R-:W-:Y:S01]  /*0c90*/  IMAD R9, R4, R7, R15 ;  /* 0x0000000704097224 */ /* 0x000fe200078e020f */
[----:B------:R-:W-:Y:S01]  /*0ca0*/  IABS R23, R20 ;  /* 0x0000001400177213 */ /* 0x000fe20000000000 */
[----:B------:R-:W-:Y:S01]  /*0cb0*/  IMAD.MOV.U32 R15, RZ, RZ, R12 ;  /* 0x000000ffff0f7224 */ /* 0x000fe200078e000c */
[----:B------:R-:W-:Y:S01]  /*0cc0*/  IABS R27, R24 ;  /* 0x00000018001b7213 */ /* 0x000fe20000000000 */
[----:B------:R-:W-:Y:S01]  /*0cd0*/  IMAD.HI.U32 R6, R6, R10, RZ ;  /* 0x0000000a06067227 */ /* 0x000fe200078e00ff */
[----:B------:R-:W-:-:S02]  /*0ce0*/  ISETP.GT.U32.AND P2, PT, R4, R9, PT ;  /* 0x000000090400720c */ /* 0x000fc40003f44070 */
[C---:B------:R-:W-:Y:S01]  /*0cf0*/  LOP3.LUT R26, R11.reuse, 0x36, RZ, 0xfc, !PT ;  /* 0x000000360b1a7812 */ /* 0x040fe200078efcff */
[----:B------:R-:W-:Y:S01]  /*0d00*/  IMAD.HI.U32 R7, R8, R15, RZ ;  /* 0x0000000f08077227 */ /* 0x000fe200078e00ff */
[----:B------:R-:W-:Y:S02]  /*0d10*/  LOP3.LUT R28, R11, 0x38, RZ, 0xfc, !PT ;  /* 0x000000380b1c7812 */ /* 0x000fe400078efcff */
[----:B------:R-:W-:Y:S01]  /*0d20*/  IABS R65, R26 ;  /* 0x0000001a00417213 */ /* 0x000fe20000000000 */
[----:B------:R-:W-:Y:S01]  /*0d30*/  IMAD.MOV R6, RZ, RZ, -R6 ;  /* 0x000000ffff067224 */ /* 0x000fe200078e0a06 */
[----:B------:R-:W-:Y:S01]  /*0d40*/  IABS R67, R11 ;  /* 0x0000000b00437213 */ /* 0x000fe20000000000 */
[----:B------:R-:W-:Y:S01]  /*0d50*/  IMAD.MOV R7, RZ, RZ, -R7 ;  /* 0x000000ffff077224 */ /* 0x000fe200078e0a07 */
[----:B------:R-:W-:Y:S01]  /*0d60*/  IABS R69, R28 ;  /* 0x0000001c00457213 */ /* 0x000fe20000000000 */
[----:B------:R-:W-:Y:S01]  /*0d70*/  IMAD R6, R13, R6, R10 ;  /* 0x000000060d067224 */ /* 0x000fe200078e020a */
[----:B------:R-:W-:Y:S01]  /*0d80*/  LOP3.LUT R30, R11, 0x3a, RZ, 0xfc, !PT ;  /* 0x0000003a0b1e7812 */ /* 0x000fe200078efcff */
[----:B------:R-:W-:Y:S01]  /*0d90*/  IMAD R15, R4, R7, R15 ;  /* 0x00000007040f7224 */ /* 0x000fe200078e020f */
[----:B------:R-:W-:Y:S01]  /*0da0*/  LEA.HI R7, R5, R0, RZ, 0x1a ;  /* 0x0000000005077211 */ /* 0x000fe200078fd0ff */
[----:B------:R-:W-:Y:S01]  /*0db0*/  IMAD.HI.U32 R10, R8, R17, RZ ;  /* 0x00000011080a7227 */ /* 0x000fe200078e00ff */
[----:B------:R-:W-:-:S02]  /*0dc0*/  ISETP.GT.U32.AND P1, PT, R13, R6, PT ;  /* 0x000000060d00720c */ /* 0x000fc40003f24070 */
[----:B------:R-:W-:Y:S01]  /*0dd0*/  ISETP.GT.U32.AND P3, PT, R4, R15, PT ;  /* 0x0000000f0400720c */ /* 0x000fe20003f64070 */
[----:B------:R-:W-:-:S04]  /*0de0*/  IMAD.HI.U32 R12, R8, R19, RZ ;  /* 0x00000013080c7227 */ /* 0x000fc800078e00ff */
[----:B------:R-:W-:Y:S02]  /*0df0*/  IMAD.MOV R10, RZ, RZ, -R10 ;  /* 0x000000ffff0a7224 */ /* 0x000fe400078e0a0a */
[----:B------:R-:W-:Y:S02]  /*0e00*/  IMAD.MOV R12, RZ, RZ, -R12 ;  /* 0x000000ffff0c7224 */ /* 0x000fe400078e0a0c */
[----:B------:R-:W-:Y:S02]  /*0e10*/  IMAD R17, R4, R10, R17 ;  /* 0x0000000a04117224 */ /* 0x000fe400078e0211 */
[----:B------:R-:W-:-:S04]  /*0e20*/  IMAD.HI.U32 R10, R8, R21, RZ ;  /* 0x00000015080a7227 */ /* 0x000fc800078e00ff */
[----:B------:R-:W-:Y:S02]  /*0e30*/  IMAD R19, R4, R12, R19 ;  /* 0x0000000c04137224 */ /* 0x000fe400078e0213 */
[----:B------:R-:W-:Y:S02]  /*0e40*/  @!P1 IMAD.IADD R6, R6, 0x1, -R13 ;  /* 0x0000000106069824 */ /* 0x000fe400078e0a0d */
[----:B------:R-:W-:Y:S01]  /*0e50*/  @!P3 IMAD.IADD R15, R15, 0x1, -R4 ;  /* 0x000000010f0fb824 */ /* 0x000fe200078e0a04 */
[C---:B------:R-:W-:Y:S01]  /*0e60*/  ISETP.GT.U32.AND P3, PT, R4.reuse, R17, PT ;  /* 0x000000110400720c */ /* 0x040fe20003f64070 */
[----:B------:R-:W-:Y:S01]  /*0e70*/  IMAD.MOV R12, RZ, RZ, -R10 ;  /* 0x000000ffff0c7224 */ /* 0x000fe200078e0a0a */
[----:B------:R-:W-:Y:S01]  /*0e80*/  ISETP.GT.U32.AND P1, PT, R4, R19, PT ;  /* 0x000000130400720c */ /* 0x000fe20003f24070 */
[----:B------:R-:W-:Y:S01]  /*0e90*/  IMAD.HI.U32 R10, R8, R23, RZ ;  /* 0x00000017080a7227 */ /* 0x000fe200078e00ff */
[----:B------:R-:W-:-:S03]  /*0ea0*/  ISETP.GT.U32.AND P4, PT, R4, R15, PT ;  /* 0x0000000f0400720c */ /* 0x000fc60003f84070 */
[----:B------:R-:W-:Y:S01]  /*0eb0*/  @!P2 IMAD.IADD R9, R9, 0x1, -R4 ;  /* 0x000000010909a824 */ /* 0x000fe200078e0a04 */
[----:B------:R-:W-:Y:S01]  /*0ec0*/  ISETP.GT.U32.AND P2, PT, R13, R6, PT ;  /* 0x000000060d00720c */ /* 0x000fe20003f44070 */
[----:B------:R-:W-:Y:S02]  /*0ed0*/  VIADD R22, R7, 0xe ;  /* 0x0000000e07167836 */ /* 0x000fe40000000000 */
[----:B------:R-:W-:Y:S01]  /*0ee0*/  IMAD.MOV R10, RZ, RZ, -R10 ;  /* 0x000000ffff0a7224 */ /* 0x000fe200078e0a0a */
[C---:B------:R-:W-:Y:S01]  /*0ef0*/  ISETP.GT.U32.AND P5, PT, R4.reuse, R9, PT ;  /* 0x000000090400720c */ /* 0x040fe20003fa4070 */
[C---:B------:R-:W-:Y:S01]  /*0f00*/  IMAD R21, R4.reuse, R12, R21 ;  /* 0x0000000c04157224 */ /* 0x040fe200078e0215 */
[----:B------:R-:W-:Y:S01]  /*0f10*/  IABS R25, R22 ;  /* 0x0000001600197213 */ /* 0x000fe20000000000 */
[----:B------:R-:W-:Y:S02]  /*0f20*/  IMAD R23, R4, R10, R23 ;  /* 0x0000000a04177224 */ /* 0x000fe400078e0217 */
[----:B------:R-:W-:-:S02]  /*0f30*/  @!P3 IMAD.IADD R17, R17, 0x1, -R4 ;  /* 0x000000011111b824 */ /* 0x000fc400078e0a04 */
[----:B------:R-:W-:Y:S01]  /*0f40*/  IMAD.HI.U32 R10, R8, R25, RZ ;  /* 0x00000019080a7227 */ /* 0x000fe200078e00ff */
[----:B------:R-:W-:-:S03]  /*0f50*/  ISETP.GT.U32.AND P3, PT, R4, R23, PT ;  /* 0x000000170400720c */ /* 0x000fc60003f64070 */
[----:B------:R-:W-:Y:S01]  /*0f60*/  @!P2 IMAD.IADD R6, R6, 0x1, -R13 ;  /* 0x000000010606a824 */ /* 0x000fe200078e0a0d */
[----:B------:R-:W-:Y:S01]  /*0f70*/  ISETP.GT.U32.AND P2, PT, R4, R21, PT ;  /* 0x000000150400720c */ /* 0x000fe20003f44070 */
[----:B------:R-:W-:Y:S02]  /*0f80*/  IMAD.MOV R10, RZ, RZ, -R10 ;  /* 0x000000ffff0a7224 */ /* 0x000fe400078e0a0a */
[--C-:B------:R-:W-:Y:S01]  /*0f90*/  @!P1 IMAD.IADD R19, R19, 0x1, -R4.reuse ;  /* 0x0000000113139824 */ /* 0x100fe200078e0a04 */
[----:B------:R-:W-:Y:S01]  /*0fa0*/  ISETP.GE.AND P1, PT, R16, RZ, PT ;  /* 0x000000ff1000720c */ /* 0x000fe20003f26270 */
[--C-:B------:R-:W-:Y:S01]  /*0fb0*/  @!P4 IMAD.IADD R15, R15, 0x1, -R4.reuse ;  /* 0x000000010f0fc824 */ /* 0x100fe200078e0a04 */
[C---:B------:R-:W-:Y:S01]  /*0fc0*/  ISETP.GT.U32.AND P4, PT, R4.reuse, R17, PT ;  /* 0x000000110400720c */ /* 0x040fe20003f84070 */
[----:B------:R-:W-:Y:S01]  /*0fd0*/  IMAD R25, R4, R10, R25 ;  /* 0x0000000a04197224 */ /* 0x000fe200078e0219 */
[----:B------:R-:W-:Y:S01]  /*0fe0*/  LOP3.LUT R16, R11, 0x1c, RZ, 0xfc, !PT ;  /* 0x0000001c0b107812 */ /* 0x000fe200078efcff */
[--C-:B------:R-:W-:Y:S01]  /*0ff0*/  @!P5 IMAD.IADD R9, R9, 0x1, -R4.reuse ;  /* 0x000000010909d824 */ /* 0x100fe200078e0a04 */
[----:B------:R-:W-:Y:S01]  /*1000*/  ISETP.GE.AND P5, PT, R14, RZ, PT ;  /* 0x000000ff0e00720c */ /* 0x000fe20003fa6270 */
[--C-:B------:R-:W-:Y:S01]  /*1010*/  @!P3 IMAD.IADD R23, R23, 0x1, -R4.reuse ;  /* 0x000000011717b824 */ /* 0x100fe200078e0a04 */
[C---:B------:R-:W-:Y:S01]  /*1020*/  ISETP.GT.U32.AND P3, PT, R4.reuse, R19, PT ;  /* 0x000000130400720c */ /* 0x040fe20003f64070 */
[----:B------:R-:W-:Y:S01]  /*1030*/  @!P6 IMAD.MOV R15, RZ, RZ, -R15 ;  /* 0x000000ffff0fe224 */ /* 0x000fe200078e0a0f */
[----:B------:R-:W-:Y:S01]  /*1040*/  ISETP.GT.U32.AND P6, PT, R4, R25, PT ;  /* 0x000000190400720c */ /* 0x000fe20003fc4070 */
[----:B------:R-:W-:Y:S01]  /*1050*/  @!P2 IMAD.IADD R21, R21, 0x1, -R4 ;  /* 0x000000011515a824 */ /* 0x000fe200078e0a04 */
[----:B------:R-:W-:Y:S01]  /*1060*/  LOP3.LUT R14, R11, 0x12, RZ, 0xfc, !PT ;  /* 0x000000120b0e7812 */ /* 0x000fe200078efcff */
[----:B------:R-:W-:Y:S01]  /*1070*/  IMAD.MOV.U32 R13, RZ, RZ, R9 ;  /* 0x000000ffff0d7224 */ /* 0x000fe200078e0009 */
[----:B------:R-:W-:Y:S01]  /*1080*/  ISETP.GE.AND P2, PT, R18, RZ, PT ;  /* 0x000000ff1200720c */ /* 0x000fe20003f46270 */
[----:B------:R-:W-:Y:S01]  /*1090*/  IMAD.HI.U32 R12, R8, R27, RZ ;  /* 0x0000001b080c7227 */ /* 0x000fe200078e00ff */
[----:B------:R-:W-:-:S02]  /*10a0*/  IABS R29, R14 ;  /* 0x0000000e001d7213 */ /* 0x000fc40000000000 */
[----:B------:R-:W-:Y:S01]  /*10b0*/  IABS R39, R16 ;  /* 0x0000001000277213 */ /* 0x000fe20000000000 */
[----:B------:R-:W-:Y:S01]  /*10c0*/  @!P0 IMAD.MOV R13, RZ, RZ, -R13 ;  /* 0x000000ffff0d8224 */ /* 0x000fe200078e0a0d */
[C---:B------:R-:W-:Y:S01]  /*10d0*/  ISETP.GT.U32.AND P0, PT, R4.reuse, R21, PT ;  /* 0x000000150400720c */ /* 0x040fe20003f04070 */
[----:B------:R-:W-:Y:S01]  /*10e0*/  IMAD.MOV R12, RZ, RZ, -R12 ;  /* 0x000000ffff0c7224 */ /* 0x000fe200078e0a0c */
[----:B------:R-:W-:Y:S01]  /*10f0*/  LOP3.LUT R18, R11, 0x20, RZ, 0xfc, !PT ;  /* 0x000000200b127812 */ /* 0x000fe200078efcff */
[--C-:B------:R-:W-:Y:S01]  /*1100*/  @!P4 IMAD.IADD R17, R17, 0x1, -R4.reuse ;  /* 0x000000011111c824 */ /* 0x100fe200078e0a04 */
[C---:B------:R-:W-:Y:S01]  /*1110*/  ISETP.GT.U32.AND P4, PT, R4.reuse, R23, PT ;  /* 0x000000170400720c */ /* 0x040fe20003f84070 */
[----:B------:R-:W-:Y:S01]  /*1120*/  IMAD R27, R4, R12, R27 ;  /* 0x0000000c041b7224 */ /* 0x000fe200078e021b */
[----:B------:R-:W-:Y:S01]  /*1130*/  LOP3.LUT R12, R11, 0x14, RZ, 0xfc, !PT ;  /* 0x000000140b0c7812 */ /* 0x000fe200078efcff */
[----:B------:R-:W-:Y:S01]  /*1140*/  @!P5 IMAD.MOV R17, RZ, RZ, -R17 ;  /* 0x000000ffff11d224 */ /* 0x000fe200078e0a11 */
[----:B------:R-:W-:Y:S01]  /*1150*/  ISETP.GE.AND P5, PT, R20, RZ, PT ;  /* 0x000000ff1400720c */ /* 0x000fe20003fa6270 */
[--C-:B------:R-:W-:Y:S01]  /*1160*/  @!P3 IMAD.IADD R19, R19, 0x1, -R4.reuse ;  /* 0x000000011313b824 */ /* 0x100fe200078e0a04 */
[----:B------:R-:W-:Y:S01]  /*1170*/  IABS R31, R12 ;  /* 0x0000000c001f7213 */ /* 0x000fe20000000000 */
[----:B------:R-:W-:Y:S01]  /*1180*/  @!P6 IMAD.IADD R25, R25, 0x1, -R4 ;  /* 0x000000011919e824 */ /* 0x000fe200078e0a04 */
[----:B------:R-:W-:Y:S01]  /*1190*/  ISETP.GT.U32.AND P3, PT, R4, R27, PT ;  /* 0x0000001b0400720c */ /* 0x000fe20003f64070 */
[----:B------:R-:W-:Y:S01]  /*11a0*/  IMAD.HI.U32 R9, R8, R29, RZ ;  /* 0x0000001d08097227 */ /* 0x000fe200078e00ff */
[----:B------:R-:W-:-:S02]  /*11b0*/  ISETP.GE.AND P6, PT, R14, RZ, PT ;  /* 0x000000ff0e00720c */ /* 0x000fc40003fc6270 */
[----:B------:R-:W-:Y:S01]  /*11c0*/  LOP3.LUT R14, R11, 0x1a, RZ, 0xfc, !PT ;  /* 0x0000001a0b0e7812 */ /* 0x000fe200078efcff */
[----:B------:R-:W-:Y:S01]  /*11d0*/  @!P1 IMAD.MOV R19, RZ, RZ, -R19 ;  /* 0x000000ffff139224 */ /* 0x000fe200078e0a13 */
[----:B------:R-:W-:Y:S01]  /*11e0*/  ISETP.GT.U32.AND P1, PT, R4, R25, PT ;  /* 0x000000190400720c */ /* 0x000fe20003f24070 */
[----:B------:R-:W-:Y:S01]  /*11f0*/  IMAD.MOV R9, RZ, RZ, -R9 ;  /* 0x000000ffff097224 */ /* 0x000fe200078e0a09 */
[----:B------:R-:W-:Y:S01]  /*1200*/  IABS R37, R14 ;  /* 0x0000000e00257213 */ /* 0x000fe20000000000 */
[--C-:B------:R-:W-:Y:S01]  /*1210*/  @!P0 IMAD.IADD R21, R21, 0x1, -R4.reuse ;  /* 0x0000000115158824 */ /* 0x100fe200078e0a04 */
[----:B------:R-:W-:Y:S01]  /*1220*/  ISETP.GE.AND P0, PT, R22, RZ, PT ;  /* 0x000000ff1600720c */ /* 0x000fe20003f06270 */
[----:B------:R-:W-:Y:S01]  /*1230*/  @!P4 IMAD.IADD R23, R23, 0x1, -R4 ;  /* 0x000000011717c824 */ /* 0x000fe200078e0a04 */
[----:B------:R-:W-:Y:S01]  /*1240*/  ISETP.GE.AND P4, PT, R24, RZ, PT ;  /* 0x000000ff1800720c */ /* 0x000fe20003f86270 */
[----:B------:R-:W-:Y:S01]  /*1250*/  IMAD.HI.U32 R10, R8, R31, RZ ;  /* 0x0000001f080a7227 */ /* 0x000fe200078e00ff */
[----:B------:R-:W-:-:S02]  /*1260*/  IABS R43, R18 ;  /* 0x00000012002b7213 */ /* 0x000fc40000000000 */
[C---:B------:R-:W-:Y:S01]  /*1270*/  LOP3.LUT R20, R11.reuse, 0x22, RZ, 0xfc, !PT ;  /* 0x000000220b147812 */ /* 0x040fe200078efcff */
[C---:B------:R-:W-:Y:S01]  /*1280*/  IMAD R9, R4.reuse, R9, R29 ;  /* 0x0000000904097224 */ /* 0x040fe200078e021d */
[C---:B------:R-:W-:Y:S01]  /*1290*/  LOP3.LUT R24, R11.reuse, 0x34, RZ, 0xfc, !PT ;  /* 0x000000340b187812 */ /* 0x040fe200078efcff */
[----:B------:R-:W-:Y:S01]  /*12a0*/  IMAD.MOV R10, RZ, RZ, -R10 ;  /* 0x000000ffff0a7224 */ /* 0x000fe200078e0a0a */
[----:B------:R-:W-:Y:S01]  /*12b0*/  IABS R45, R20 ;  /* 0x00000014002d7213 */ /* 0x000fe20000000000 */
[----:B------:R-:W-:Y:S01]  /*12c0*/  @!P5 IMAD.MOV R23, RZ, RZ, -R23 ;  /* 0x000000ffff17d224 */ /* 0x000fe200078e0a17 */
[C---:B------:R-:W-:Y:S01]  /*12d0*/  ISETP.GT.U32.AND P5, PT, R4.reuse, R9, PT ;  /* 0x000000090400720c */ /* 0x040fe20003fa4070 */
[C---:B------:R-:W-:Y:S01]  /*12e0*/  IMAD R31, R4.reuse, R10, R31 ;  /* 0x0000000a041f7224 */ /* 0x040fe200078e021f */
[----:B------:R-:W-:Y:S01]  /*12f0*/  LOP3.LUT R10, R11, 0x16, RZ, 0xfc, !PT ;  /* 0x000000160b0a7812 */ /* 0x000fe200078efcff */
[--C-:B------:R-:W-:Y:S01]  /*1300*/  @!P1 IMAD.IADD R25, R25, 0x1, -R4.reuse ;  /* 0x0000000119199824 */ /* 0x100fe200078e0a04 */
[----:B------:R-:W-:Y:S01]  /*1310*/  IABS R63, R24 ;  /* 0x00000018003f7213 */ /* 0x000fe20000000000 */
[----:B------:R-:W-:Y:S01]  /*1320*/  @!P3 IMAD.IADD R27, R27, 0x1, -R4 ;  /* 0x000000011b1bb824 */ /* 0x000fe200078e0a04 */
[----:B------:R-:W-:Y:S01]  /*1330*/  IABS R33, R10 ;  /* 0x0000000a00217213 */ /* 0x000fe20000000000 */
[----:B------:R-:W-:Y:S01]  /*1340*/  @!P0 IMAD.MOV R25, RZ, RZ, -R25 ;  /* 0x000000ffff198224 */ /* 0x000fe200078e0a19 */
[C---:B------:R-:W-:Y:S01]  /*1350*/  ISETP.GT.U32.AND P0, PT, R4.reuse, R31, PT ;  /* 0x0000001f0400720c */ /* 0x040fe20003f04070 */
[----:B------:R-:W-:Y:S01]  /*1360*/  @!P2 IMAD.MOV R21, RZ, RZ, -R21 ;  /* 0x000000ffff15a224 */ /* 0x000fe200078e0a15 */
[----:B------:R-:W-:Y:S01]  /*1370*/  ISETP.GT.U32.AND P2, PT, R4, R27, PT ;  /* 0x0000001b0400720c */ /* 0x000fe20003f44070 */
[----:B------:R-:W-:Y:S01]  /*1380*/  IMAD.MOV.U32 R144, RZ, RZ, R6 ;  /* 0x000000ffff907224 */ /* 0x000fe200078e0006 */
[----:B------:R-:W-:Y:S01]  /*1390*/  ISETP.GE.AND P3, PT, R12, RZ, PT ;  /* 0x000000ff0c00720c */ /* 0x000fe20003f66270 */
[----:B------:R-:W-:Y:S01]  /*13a0*/  @!P5 IMAD.IADD R9, R9, 0x1, -R4 ;  /* 0x000000010909d824 */ /* 0x000fe200078e0a04 */
[----:B------:R-:W-:-:S02]  /*13b0*/  LOP3.LUT R12, R11, 0x18, RZ, 0xfc, !PT ;  /* 0x000000180b0c7812 */ /* 0x000fc400078efcff */
[----:B------:R-:W-:Y:S01]  /*13c0*/  ISETP.GE.AND P1, PT, R10, RZ, PT ;  /* 0x000000ff0a00720c */ /* 0x000fe20003f26270 */
[----:B------:R-:W-:Y:S01]  /*13d0*/  IMAD.HI.U32 R10, R8, R33, RZ ;  /* 0x00000021080a7227 */ /* 0x000fe200078e00ff */
[----:B------:R-:W-:Y:S02]  /*13e0*/  ISETP.GT.U32.AND P5, PT, R4, R9, PT ;  /* 0x000000090400720c */ /* 0x000fe40003fa4070 */
[----:B------:R-:W-:Y:S01]  /*13f0*/  IABS R35, R12 ;  /* 0x0000000c00237213 */ /* 0x000fe20000000000 */
[--C-:B------:R-:W-:Y:S01]  /*1400*/  @!P0 IMAD.IADD R31, R31, 0x1, -R4.reuse ;  /* 0x000000011f1f8824 */ /* 0x100fe200078e0a04 */
[----:B------:R-:W-:Y:S01]  /*1410*/  LOP3.LUT R22, R11, 0x32, RZ, 0xfc, !PT ;  /* 0x000000320b167812 */ /* 0x000fe200078efcff */
[----:B------:R-:W-:Y:S01]  /*1420*/  @!P2 IMAD.IADD R27, R27, 0x1, -R4 ;  /* 0x000000011b1ba824 */ /* 0x000fe200078e0a04 */
[----:B------:R-:W-:Y:S01]  /*1430*/  ISETP.GE.AND P2, PT, R12, RZ, PT ;  /* 0x000000ff0c00720c */ /* 0x000fe20003f46270 */
[----:B------:R-:W-:Y:S01]  /*1440*/  IMAD.MOV R12, RZ, RZ, -R10 ;  /* 0x000000ffff0c7224 */ /* 0x000fe200078e0a0a */
[----:B------:R-:W-:Y:S01]  /*1450*/  ISETP.GT.U32.AND P0, PT, R4, R31, PT ;  /* 0x0000001f0400720c */ /* 0x000fe20003f04070 */
[----:B------:R-:W-:Y:S01]  /*1460*/  IMAD.HI.U32 R10, R8, R35, RZ ;  /* 0x00000023080a7227 */ /* 0x000fe200078e00ff */
[----:B------:R-:W-:-:S03]  /*1470*/  IABS R61, R22 ;  /* 0x00000016003d7213 */ /* 0x000fc60000000000 */
[----:B------:R-:W-:Y:S01]  /*1480*/  @!P4 IMAD.MOV R27, RZ, RZ, -R27 ;  /* 0x000000ffff1bc224 */ /* 0x000fe200078e0a1b */
[----:B------:R-:W-:Y:S01]  /*1490*/  ISETP.GE.AND P4, PT, R14, RZ, PT ;  /* 0x000000ff0e00720c */ /* 0x000fe20003f86270 */
[----:B------:R-:W-:Y:S02]  /*14a0*/  IMAD R33, R4, R12, R33 ;  /* 0x0000000c04217224 */ /* 0x000fe400078e0221 */
[----:B------:R-:W-:Y:S02]  /*14b0*/  IMAD.MOV R14, RZ, RZ, -R10 ;  /* 0x000000ffff0e7224 */ /* 0x000fe400078e0a0a */
[----:B------:R-:W-:-:S04]  /*14c0*/  IMAD.HI.U32 R12, R8, R39, RZ ;  /* 0x00000027080c7227 */ /* 0x000fc800078e00ff */
[----:B------:R-:W-:Y:S01]  /*14d0*/  @!P5 IMAD.IADD R9, R9, 0x1, -R4 ;  /* 0x000000010909d824 */ /* 0x000fe200078e0a04 */
[C---:B------:R-:W-:Y:S01]  /*14e0*/  ISETP.GT.U32.AND P5, PT, R4.reuse, R33, PT ;  /* 0x000000210400720c */ /* 0x040fe20003fa4070 */
[C---:B------:R-:W-:Y:S02]  /*14f0*/  IMAD R35, R4.reuse, R14, R35 ;  /* 0x0000000e04237224 */ /* 0x040fe400078e0223 */
[----:B------:R-:W-:Y:S02]  /*1500*/  IMAD.MOV.U32 R29, RZ, RZ, R9 ;  /* 0x000000ffff1d7224 */ /* 0x000fe400078e0009 */
[----:B------:R-:W-:Y:S02]  /*1510*/  IMAD.MOV R12, RZ, RZ, -R12 ;  /* 0x000000ffff0c7224 */ /* 0x000fe400078e0a0c */
[----:B------:R-:W-:Y:S01]  /*1520*/  @!P6 IMAD.MOV R29, RZ, RZ, -R29 ;  /* 0x000000ffff1de224 */ /* 0x000fe200078e0a1d */
[C---:B------:R-:W-:Y:S01]  /*1530*/  ISETP.GT.U32.AND P6, PT, R4.reuse, R35, PT ;  /* 0x000000230400720c */ /* 0x040fe20003fc4070 */
[----:B------:R-:W-:-:S02]  /*1540*/  IMAD R39, R4, R12, R39 ;  /* 0x0000000c04277224 */ /* 0x000fc400078e0227 */
[--C-:B------:R-:W-:Y:S02]  /*1550*/  @!P0 IMAD.IADD R31, R31, 0x1, -R4.reuse ;  /* 0x000000011f1f8824 */ /* 0x100fe400078e0a04 */
[----:B------:R-:W-:Y:S02]  /*1560*/  @!P5 IMAD.IADD R33, R33, 0x1, -R4 ;  /* 0x000000012121d824 */ /* 0x000fe400078e0a04 */
[----:B------:R-:W-:Y:S01]  /*1570*/  @!P3 IMAD.MOV R31, RZ, RZ, -R31 ;  /* 0x000000ffff1fb224 */ /* 0x000fe200078e0a1f */
[C---:B------:R-:W-:Y:S01]  /*1580*/  ISETP.GT.U32.AND P3, PT, R4.reuse, R39, PT ;  /* 0x000000270400720c */ /* 0x040fe20003f64070 */
[----:B------:R-:W-:Y:S01]  /*1590*/  VIADD R14, R7, 0x1e ;  /* 0x0000001e070e7836 */ /* 0x000fe20000000000 */
[----:B------:R-:W-:Y:S01]  /*15a0*/  ISETP.GT.U32.AND P5, PT, R4, R33, PT ;  /* 0x000000210400720c */ /* 0x000fe20003fa4070 */
[----:B------:R-:W-:-:S03]  /*15b0*/  IMAD.HI.U32 R10, R8, R37, RZ ;  /* 0x00000025080a7227 */ /* 0x000fc600078e00ff */
[----:B------:R-:W-:Y:S01]  /*15c0*/  IABS R41, R14 ;  /* 0x0000000e00297213 */ /* 0x000fe20000000000 */
[----:B------:R-:W-:Y:S02]  /*15d0*/  IMAD.MOV R10, RZ, RZ, -R10 ;  /* 0x000000ffff0a7224 */ /* 0x000fe400078e0a0a */
[--C-:B------:R-:W-:Y:S02]  /*15e0*/  @!P6 IMAD.IADD R35, R35, 0x1, -R4.reuse ;  /* 0x000000012323e824 */ /* 0x100fe400078e0a04 */
[C---:B------:R-:W-:Y:S02]  /*15f0*/  IMAD R9, R4.reuse, R10, R37 ;  /* 0x0000000a04097224 */ /* 0x040fe400078e0225 */
[----:B------:R-:W-:Y:S01]  /*1600*/  @!P3 IMAD.IADD R39, R39, 0x1, -R4 ;  /* 0x000000012727b824 */ /* 0x000fe200078e0a04 */
[----:B------:R-:W-:Y:S01]  /*1610*/  ISETP.GT.U32.AND P6, PT, R4, R35, PT ;  /* 0x000000230400720c */ /* 0x000fe20003fc4070 */
[----:B------:R-:W-:Y:S01]  /*1620*/  IMAD.HI.U32 R10, R8, R41, RZ ;  /* 0x00000029080a7227 */ /* 0x000fe200078e00ff */
[----:B------:R-:W-:-:S02]  /*1630*/  ISETP.GT.U32.AND P0, PT, R4, R9, PT ;  /* 0x000000090400720c */ /* 0x000fc40003f04070 */
[----:B------:R-:W-:Y:S01]  /*1640*/  ISETP.GT.U32.AND P3, PT, R4, R39, PT ;  /* 0x000000270400720c */ /* 0x000fe20003f64070 */
[----:B------:R-:W-:Y:S02]  /*1650*/  IMAD.MOV R10, RZ, RZ, -R10 ;  /* 0x000000ffff0a7224 */ /* 0x000fe400078e0a0a */
[----:B------:R-:W-:Y:S01]  /*1660*/  @!P5 IMAD.IADD R33, R33, 0x1, -R4 ;  /* 0x000000012121d824 */ /* 0x000fe200078e0a04 */
[----:B------:R-:W-:Y:S01]  /*1670*/  ISETP.GE.AND P5, PT, R16, RZ, PT ;  /* 0x000000ff1000720c */ /* 0x000fe20003fa6270 */
[----:B------:R-:W-:Y:S01]  /*1680*/  IMAD R41, R4, R10, R41 ;  /* 0x0000000a04297224 */ /* 0x000fe200078e0229 */
[----:B------:R-:W-:Y:S01]  /*1690*/  LOP3.LUT R16, R11, 0x2a, RZ, 0xfc, !PT ;  /* 0x0000002a0b107812 */ /* 0x000fe200078efcff */
[----:B------:R-:W-:-:S03]  /*16a0*/  IMAD.HI.U32 R10, R8, R43, RZ ;  /* 0x0000002b080a7227 */ /* 0x000fc600078e00ff */
[----:B------:R-:W-:Y:S01]  /*16b0*/  IABS R53, R16 ;  /* 0x0000001000357213 */ /* 0x000fe20000000000 */
[----:B------:R-:W-:Y:S01]  /*16c0*/  @!P6 IMAD.IADD R35, R35, 0x1, -R4 ;  /* 0x000000012323e824 */ /* 0x000fe200078e0a04 */
[C---:B------:R-:W-:Y:S01]  /*16d0*/  ISETP.GT.U32.AND P6, PT, R4.reuse, R41, PT ;  /* 0x000000290400720c */ /* 0x040fe20003fc4070 */
[----:B------:R-:W-:Y:S02]  /*16e0*/  IMAD.MOV R10, RZ, RZ, -R10 ;  /* 0x000000ffff0a7224 */ /* 0x000fe400078e0a0a */
[--C-:B------:R-:W-:Y:S02]  /*16f0*/  @!P3 IMAD.IADD R39, R39, 0x1, -R4.reuse ;  /* 0x000000012727b824 */ /* 0x100fe400078e0a04 */
[C---:B------:R-:W-:Y:S01]  /*1700*/  IMAD R43, R4.reuse, R10, R43 ;  /* 0x0000000a042b7224 */ /* 0x040fe200078e022b */
[----:B------:R-:W-:Y:S01]  /*1710*/  LOP3.LUT R10, R11, 0x24, RZ, 0xfc, !PT ;  /* 0x000000240b0a7812 */ /* 0x000fe200078efcff */
[--C-:B------:R-:W-:Y:S02]  /*1720*/  @!P0 IMAD.IADD R9, R9, 0x1, -R4.reuse ;  /* 0x0000000109098824 */ /* 0x100fe400078e0a04 */
[----:B------:R-:W-:Y:S01]  /*1730*/  @!P5 IMAD.MOV R39, RZ, RZ, -R39 ;  /* 0x000000ffff27d224 */ /* 0x000fe200078e0a27 */
[C---:B------:R-:W-:Y:S01]  /*1740*/  ISETP.GT.U32.AND P5, PT, R4.reuse, R43, PT ;  /* 0x0000002b0400720c */ /* 0x040fe20003fa4070 */
[----:B------:R-:W-:Y:S01]  /*1750*/  @!P1 IMAD.MOV R33, RZ, RZ, -R33 ;  /* 0x000000ffff219224 */ /* 0x000fe200078e0a21 */
[----:B------:R-:W-:Y:S01]  /*1760*/  ISETP.GT.U32.AND P0, PT, R4, R9, PT ;  /* 0x000000090400720c */ /* 0x000fe20003f04070 */
[----:B------:R-:W-:Y:S01]  /*1770*/  @!P6 IMAD.IADD R41, R41, 0x1, -R4 ;  /* 0x000000012929e824 */ /* 0x000fe200078e0a04 */
[----:B------:R-:W-:Y:S01]  /*1780*/  ISETP.GE.AND P1, PT, R14, RZ, PT ;  /* 0x000000ff0e00720c */ /* 0x000fe20003f26270 */
[----:B------:R-:W-:Y:S01]  /*1790*/  IMAD.HI.U32 R12, R8, R45, RZ ;  /* 0x0000002d080c7227 */ /* 0x000fe200078e00ff */
[----:B------:R-:W-:-:S02]  /*17a0*/  IABS R47, R10 ;  /* 0x0000000a002f7213 */ /* 0x000fc40000000000 */
[----:B------:R-:W-:Y:S01]  /*17b0*/  ISETP.GT.U32.AND P6, PT, R4, R41, PT ;  /* 0x000000290400720c */ /* 0x000fe20003fc4070 */
[----:B------:R-:W-:Y:S01]  /*17c0*/  IMAD.MOV R12, RZ, RZ, -R12 ;  /* 0x000000ffff0c7224 */ /* 0x000fe200078e0a0c */
[----:B------:R-:W-:Y:S01]  /*17d0*/  LOP3.LUT R14, R11, 0x28, RZ, 0xfc, !PT ;  /* 0x000000280b0e7812 */ /* 0x000fe200078efcff */
[----:B------:R-:W-:Y:S01]  /*17e0*/  @!P2 IMAD.MOV R35, RZ, RZ, -R35 ;  /* 0x000000ffff23a224 */ /* 0x000fe200078e0a23 */
[----:B------:R-:W-:Y:S01]  /*17f0*/  ISETP.GE.AND P2, PT, R18, RZ, PT ;  /* 0x000000ff1200720c */ /* 0x000fe20003f46270 */
[--C-:B------:R-:W-:Y:S01]  /*1800*/  @!P5 IMAD.IADD R43, R43, 0x1, -R4.reuse ;  /* 0x000000012b2bd824 */ /* 0x100fe200078e0a04 */
[----:B------:R-:W-:Y:S01]  /*1810*/  IABS R51, R14 ;  /* 0x0000000e00337213 */ /* 0x000fe20000000000 */
[----:B------:R-:W-:Y:S01]  /*1820*/  @!P0 IMAD.IADD R9, R9, 0x1, -R4 ;  /* 0x0000000109098824 */ /* 0x000fe200078e0a04 */
[C---:B------:R-:W-:Y:S01]  /*1830*/  LOP3.LUT R18, R11.reuse, 0x2c, RZ, 0xfc, !PT ;  /* 0x0000002c0b127812 */ /* 0x040fe200078efcff */
[C---:B------:R-:W-:Y:S01]  /*1840*/  IMAD R45, R4.reuse, R12, R45 ;  /* 0x0000000c042d7224 */ /* 0x040fe200078e022d */
[----:B------:R-:W-:Y:S01]  /*1850*/  ISETP.GT.U32.AND P5, PT, R4, R43, PT ;  /* 0x0000002b0400720c */ /* 0x000fe20003fa4070 */
[----:B------:R-:W-:Y:S01]  /*1860*/  IMAD.MOV.U32 R37, RZ, RZ, R9 ;  /* 0x000000ffff257224 */ /* 0x000fe200078e0009 */
[----:B------:R-:W-:Y:S01]  /*1870*/  LOP3.LUT R12, R11, 0x26, RZ, 0xfc, !PT ;  /* 0x000000260b0c7812 */ /* 0x000fe200078efcff */
[----:B------:R-:W-:Y:S01]  /*1880*/  IMAD.HI.U32 R9, R8, R47, RZ ;  /* 0x0000002f08097227 */ /* 0x000fe200078e00ff */
[----:B------:R-:W-:-:S02]  /*1890*/  IABS R55, R18 ;  /* 0x0000001200377213 */ /* 0x000fc40000000000 */
[----:B------:R-:W-:Y:S01]  /*18a0*/  IABS R49, R12 ;  /* 0x0000000c00317213 */ /* 0x000fe20000000000 */
[--C-:B------:R-:W-:Y:S01]  /*18b0*/  @!P6 IMAD.IADD R41, R41, 0x1, -R4.reuse ;  /* 0x000000012929e824 */ /* 0x100fe200078e0a04 */
[----:B------:R-:W-:Y:S01]  /*18c0*/  ISETP.GE.AND P0, PT, R20, RZ, PT ;  /* 0x000000ff1400720c */ /* 0x000fe20003f06270 */
[----:B------:R-:W-:Y:S01]  /*18d0*/  IMAD.MOV R9, RZ, RZ, -R9 ;  /* 0x000000ffff097224 */ /* 0x000fe200078e0a09 */
[----:B------:R-:W-:Y:S01]  /*18e0*/  LOP3.LUT R20, R11, 0x30, RZ, 0xfc, !PT ;  /* 0x000000300b147812 */ /* 0x000fe200078efcff */
[----:B------:R-:W-:Y:S01]  /*18f0*/  @!P1 IMAD.MOV R41, RZ, RZ, -R41 ;  /* 0x000000ffff299224 */ /* 0x000fe200078e0a29 */
[C---:B------:R-:W-:Y:S01]  /*1900*/  ISETP.GT.U32.AND P1, PT, R4.reuse, R45, PT ;  /* 0x0000002d0400720c */ /* 0x040fe20003f24070 */
[----:B------:R-:W-:Y:S01]  /*1910*/  IMAD R47, R4, R9, R47 ;  /* 0x00000009042f7224 */ /* 0x000fe200078e022f */
[----:B------:R-:W-:Y:S01]  /*1920*/  ISETP.GE.AND P3, PT, R10, RZ, PT ;  /* 0x000000ff0a00720c */ /* 0x000fe20003f66270 */
[----:B------:R-:W-:Y:S01]  /*1930*/  @!P5 IMAD.IADD R43, R43, 0x1, -R4 ;  /* 0x000000012b2bd824 */ /* 0x000fe200078e0a04 */
[----:B------:R-:W-:Y:S01]  /*1940*/  IABS R57, R20 ;  /* 0x0000001400397213 */ /* 0x000fe20000000000 */
[----:B------:R-:W-:Y:S01]  /*1950*/  @!P4 IMAD.MOV R37, RZ, RZ, -R37 ;  /* 0x000000ffff25c224 */ /* 0x000fe200078e0a25 */
[----:B------:R-:W-:Y:S01]  /*1960*/  ISETP.GT.U32.AND P5, PT, R4, R47, PT ;  /* 0x0000002f0400720c */ /* 0x000fe20003fa4070 */
[----:B------:R-:W-:Y:S01]  /*1970*/  IMAD.HI.U32 R9, R8, R55, RZ ;  /* 0x0000003708097227 */ /* 0x000fe200078e00ff */
[----:B------:R-:W-:-:S02]  /*1980*/  ISETP.GE.AND P4, PT, R12, RZ, PT ;  /* 0x000000ff0c00720c */ /* 0x000fc40003f86270 */
[----:B------:R-:W-:Y:S01]  /*1990*/  ISETP.GE.AND P6, PT, R14, RZ, PT ;  /* 0x000000ff0e00720c */ /* 0x000fe20003fc6270 */
[----:B------:R-:W-:-:S04]  /*19a0*/  IMAD.HI.U32 R12, R8, R51, RZ ;  /* 0x00000033080c7227 */ /* 0x000fc800078e00ff */
[----:B------:R-:W-:Y:S02]  /*19b0*/  @!P1 IMAD.IADD R45, R45, 0x1, -R4 ;  /* 0x000000012d2d9824 */ /* 0x000fe400078e0a04 */
[----:B------:R-:W-:Y:S02]  /*19c0*/  IMAD.MOV R12, RZ, RZ, -R12 ;  /* 0x000000ffff0c7224 */ /* 0x000fe400078e0a0c */
[----:B------:R-:W-:Y:S01]  /*19d0*/  @!P5 IMAD.IADD R47, R47, 0x1, -R4 ;  /* 0x000000012f2fd824 */ /* 0x000fe200078e0a04 */
[C---:B------:R-:W-:Y:S01]  /*19e0*/  ISETP.GT.U32.AND P5, PT, R4.reuse, R45, PT ;  /* 0x0000002d0400720c */ /* 0x040fe20003fa4070 */
[----:B------:R-:W-:Y:S02]  /*19f0*/  IMAD R51, R4, R12, R51 ;  /* 0x0000000c04337224 */ /* 0x000fe400078e0233 */
[----:B------:R-:W-:-:S04]  /*1a00*/  IMAD.HI.U32 R10, R8, R49, RZ ;  /* 0x00000031080a7227 */ /* 0x000fc800078e00ff */
[----:B------:R-:W-:Y:S02]  /*1a10*/  IMAD.MOV R9, RZ, RZ, -R9 ;  /* 0x000000ffff097224 */ /* 0x000fe400078e0a09 */
[----:B------:R-:W-:Y:S02]  /*1a20*/  IMAD.MOV R10, RZ, RZ, -R10 ;  /* 0x000000ffff0a7224 */ /* 0x000fe400078e0a0a */
[C---:B------:R-:W-:Y:S02]  /*1a30*/  IMAD R55, R4.reuse, R9, R55 ;  /* 0x0000000904377224 */ /* 0x040fe400078e0237 */
[----:B------:R-:W-:Y:S01]  /*1a40*/  @!P5 IMAD.IADD R45, R45, 0x1, -R4 ;  /* 0x000000012d2dd824 */ /* 0x000fe200078e0a04 */
[----:B------:R-:W-:Y:S01]  /*1a50*/  ISETP.GT.U32.AND P5, PT, R4, R51, PT ;  /* 0x000000330400720c */ /* 0x000fe20003fa4070 */
[----:B------:R-:W-:-:S04]  /*1a60*/  IMAD.HI.U32 R9, R8, R57, RZ ;  /* 0x0000003908097227 */ /* 0x000fc800078e00ff */
[C---:B------:R-:W-:Y:S02]  /*1a70*/  IMAD R49, R4.reuse, R10, R49 ;  /* 0x0000000a04317224 */ /* 0x040fe400078e0231 */
[----:B------:R-:W-:Y:S02]  /*1a80*/  IMAD.MOV R10, RZ, RZ, -R9 ;  /* 0x000000ffff0a7224 */ /* 0x000fe400078e0a09 */
[----:B------:R-:W-:Y:S01]  /*1a90*/  @!P2 IMAD.MOV R43, RZ, RZ, -R43 ;  /* 0x000000ffff2ba224 */ /* 0x000fe200078e0a2b */
[C---:B------:R-:W-:Y:S01]  /*1aa0*/  ISETP.GT.U32.AND P1, PT, R4.reuse, R49, PT ;  /* 0x000000310400720c */ /* 0x040fe20003f24070 */
[C---:B------:R-:W-:Y:S01]  /*1ab0*/  IMAD R57, R4.reuse, R10, R57 ;  /* 0x0000000a04397224 */ /* 0x040fe200078e0239 */
[----:B------:R-:W-:Y:S01]  /*1ac0*/  ISETP.GT.U32.AND P2, PT, R4, R47, PT ;  /* 0x0000002f0400720c */ /* 0x000fe20003f44070 */
[----:B------:R-:W-:Y:S02]  /*1ad0*/  @!P5 IMAD.IADD R51, R51, 0x1, -R4 ;  /* 0x000000013333d824 */ /* 0x000fe400078e0a04 */
[----:B------:R-:W-:Y:S01]  /*1ae0*/  IMAD.HI.U32 R14, R8, R53, RZ ;  /* 0x00000035080e7227 */ /* 0x000fe200078e00ff */
[----:B------:R-:W-:-:S03]  /*1af0*/  ISETP.GT.U32.AND P5, PT, R4, R57, PT ;  /* 0x000000390400720c */ /* 0x000fc60003fa4070 */
[----:B------:R-:W-:Y:S02]  /*1b00*/  IMAD.MOV R14, RZ, RZ, -R14 ;  /* 0x000000ffff0e7224 */ /* 0x000fe400078e0a0e */
[----:B------:R-:W-:-:S04]  /*1b10*/  IMAD.HI.U32 R10, R8, R63, RZ ;  /* 0x0000003f080a7227 */ /* 0x000fc800078e00ff */
[--C-:B------:R-:W-:Y:S02]  /*1b20*/  @!P1 IMAD.IADD R49, R49, 0x1, -R4.reuse ;  /* 0x0000000131319824 */ /* 0x100fe400078e0a04 */
[C---:B------:R-:W-:Y:S01]  /*1b30*/  IMAD R53, R4.reuse, R14, R53 ;  /* 0x0000000e04357224 */ /* 0x040fe200078e0235 */
[----:B------:R-:W-:Y:S01]  /*1b40*/  LOP3.LUT R14, R11, 0x3c, RZ, 0xfc, !PT ;  /* 0x0000003c0b0e7812 */ /* 0x000fe200078efcff */
[----:B------:R-:W-:Y:S01]  /*1b50*/  @!P5 IMAD.IADD R57, R57, 0x1, -R4 ;  /* 0x000000013939d824 */ /* 0x000fe200078e0a04 */
[C---:B------:R-:W-:Y:S01]  /*1b60*/  ISETP.GT.U32.AND P1, PT, R4.reuse, R49, PT ;  /* 0x000000310400720c */ /* 0x040fe20003f24070 */
[----:B------:R-:W-:Y:S01]  /*1b70*/  IMAD.MOV R10, RZ, RZ, -R10 ;  /* 0x000000ffff0a7224 */ /* 0x000fe200078e0a0a */
[----:B------:R-:W-:Y:S01]  /*1b80*/  IABS R73, R14 ;  /* 0x0000000e00497213 */ /* 0x000fe20000000000 */
[----:B------:R-:W-:Y:S01]  /*1b90*/  @!P2 IMAD.IADD R47, R47, 0x1, -R4 ;  /* 0x000000012f2fa824 */ /* 0x000fe200078e0a04 */
[C---:B------:R-:W-:Y:S01]  /*1ba0*/  ISETP.GT.U32.AND P2, PT, R4.reuse, R53, PT ;  /* 0x000000350400720c */ /* 0x040fe20003f44070 */
[C---:B------:R-:W-:Y:S01]  /*1bb0*/  IMAD R63, R4.reuse, R10, R63 ;  /* 0x0000000a043f7224 */ /* 0x040fe200078e023f */
[----:B------:R-:W-:Y:S01]  /*1bc0*/  ISETP.GT.U32.AND P5, PT, R4, R57, PT ;  /* 0x000000390400720c */ /* 0x000fe20003fa4070 */
[----:B------:R-:W-:-:S04]  /*1bd0*/  IMAD.HI.U32 R10, R8, R65, RZ ;  /* 0x00000041080a7227 */ /* 0x000fc800078e00ff */
[----:B------:R-:W-:-:S04]  /*1be0*/  IMAD.HI.U32 R9, R8, R61, RZ ;  /* 0x0000003d08097227 */ /* 0x000fc800078e00ff */
[----:B------:R-:W-:Y:S02]  /*1bf0*/  IMAD.MOV R10, RZ, RZ, -R10 ;  /* 0x000000ffff0a7224 */ /* 0x000fe400078e0a0a */
[----:B------:R-:W-:Y:S02]  /*1c00*/  IMAD.MOV R9, RZ, RZ, -R9 ;  /* 0x000000ffff097224 */ /* 0x000fe400078e0a09 */
[--C-:B------:R-:W-:Y:S01]  /*1c10*/  @!P1 IMAD.IADD R49, R49, 0x1, -R4.reuse ;  /* 0x0000000131319824 */ /* 0x100fe200078e0a04 */
[C---:B------:R-:W-:Y:S01]  /*1c20*/  ISETP.GT.U32.AND P1, PT, R4.reuse, R55, PT ;  /* 0x000000370400720c */ /* 0x040fe20003f24070 */
[C---:B------:R-:W-:Y:S02]  /*1c30*/  IMAD R65, R4.reuse, R10, R65 ;  /* 0x0000000a04417224 */ /* 0x040fe400078e0241 */
[----:B------:R-:W-:Y:S01]  /*1c40*/  @!P2 IMAD.IADD R53, R53, 0x1, -R4 ;  /* 0x000000013535a824 */ /* 0x000fe200078e0a04 */
[C---:B------:R-:W-:Y:S01]  /*1c50*/  ISETP.GT.U32.AND P2, PT, R4.reuse, R51, PT ;  /* 0x000000330400720c */ /* 0x040fe20003f44070 */
[----:B------:R-:W-:-:S02]  /*1c60*/  IMAD R61, R4, R9, R61 ;  /* 0x00000009043d7224 */ /* 0x000fc400078e023d */
[----:B------:R-:W-:Y:S01]  /*1c70*/  @!P5 IMAD.IADD R57, R57, 0x1, -R4 ;  /* 0x000000013939d824 */ /* 0x000fe200078e0a04 */
[----:B------:R-:W-:Y:S01]  /*1c80*/  ISETP.GT.U32.AND P5, PT, R4, R65, PT ;  /* 0x000000410400720c */ /* 0x000fe20003fa4070 */
[----:B------:R-:W-:-:S04]  /*1c90*/  IMAD.HI.U32 R9, R8, R67, RZ ;  /* 0x0000004308097227 */ /* 0x000fc800078e00ff */
[----:B------:R-:W-:-:S04]  /*1ca0*/  IMAD.HI.U32 R12, R8, R69, RZ ;  /* 0x00000045080c7227 */ /* 0x000fc800078e00ff */
[----:B------:R-:W-:Y:S02]  /*1cb0*/  IMAD.MOV R9, RZ, RZ, -R9 ;  /* 0x000000ffff097224 */ /* 0x000fe400078e0a09 */
[----:B------:R-:W-:Y:S01]  /*1cc0*/  @!P0 IMAD.MOV R45, RZ, RZ, -R45 ;  /* 0x000000ffff2d8224 */ /* 0x000fe200078e0a2d */
[C---:B------:R-:W-:Y:S01]  /*1cd0*/  ISETP.GT.U32.AND P0, PT, R4.reuse, R53, PT ;  /* 0x000000350400720c */ /* 0x040fe20003f04070 */
[----:B------:R-:W-:Y:S02]  /*1ce0*/  IMAD.MOV R12, RZ, RZ, -R12 ;  /* 0x000000ffff0c7224 */ /* 0x000fe400078e0a0c */
[C---:B------:R-:W-:Y:S02]  /*1cf0*/  IMAD R9, R4.reuse, R9, R67 ;  /* 0x0000000904097224 */ /* 0x040fe400078e0243 */
[--C-:B------:R-:W-:Y:S02]  /*1d00*/  @!P1 IMAD.IADD R55, R55, 0x1, -R4.reuse ;  /* 0x0000000137379824 */ /* 0x100fe400078e0a04 */
[C---:B------:R-:W-:Y:S01]  /*1d10*/  IMAD R67, R4.reuse, R12, R69 ;  /* 0x0000000c04437224 */ /* 0x040fe200078e0245 */
[----:B------:R-:W-:Y:S01]  /*1d20*/  IABS R69, R30 ;  /* 0x0000001e00457213 */ /* 0x000fe20000000000 */
[--C-:B------:R-:W-:Y:S01]  /*1d30*/  @!P2 IMAD.IADD R51, R51, 0x1, -R4.reuse ;  /* 0x000000013333a824 */ /* 0x100fe200078e0a04 */
[C---:B------:R-:W-:Y:S01]  /*1d40*/  ISETP.GT.U32.AND P2, PT, R4.reuse, R61, PT ;  /* 0x0000003d0400720c */ /* 0x040fe20003f44070 */
[--C-:B------:R-:W-:Y:S01]  /*1d50*/  @!P5 IMAD.IADD R65, R65, 0x1, -R4.reuse ;  /* 0x000000014141d824 */ /* 0x100fe200078e0a04 */
[C---:B------:R-:W-:Y:S01]  /*1d60*/  ISETP.GT.U32.AND P1, PT, R4.reuse, R55, PT ;  /* 0x000000370400720c */ /* 0x040fe20003f24070 */
[----:B------:R-:W-:Y:S01]  /*1d70*/  @!P0 IMAD.IADD R53, R53, 0x1, -R4 ;  /* 0x0000000135358824 */ /* 0x000fe200078e0a04 */
[----:B------:R-:W-:Y:S01]  /*1d80*/  ISETP.GT.U32.AND P5, PT, R4, R67, PT ;  /* 0x000000430400720c */ /* 0x000fe20003fa4070 */
[----:B------:R-:W-:Y:S01]  /*1d90*/  IMAD.HI.U32 R10, R8, R69, RZ ;  /* 0x00000045080a7227 */ /* 0x000fe200078e00ff */
[----:B------:R-:W-:-:S03]  /*1da0*/  ISETP.GT.U32.AND P0, PT, R4, R63, PT ;  /* 0x0000003f0400720c */ /* 0x000fc60003f04070 */
[----:B------:R-:W-:Y:S02]  /*1db0*/  @!P3 IMAD.MOV R47, RZ, RZ, -R47 ;  /* 0x000000ffff2fb224 */ /* 0x000fe400078e0a2f */
[----:B------:R-:W-:Y:S02]  /*1dc0*/  @!P4 IMAD.MOV R49, RZ, RZ, -R49 ;  /* 0x000000ffff31c224 */ /* 0x000fe400078e0a31 */
[--C-:B------:R-:W-:Y:S01]  /*1dd0*/  @!P2 IMAD.IADD R61, R61, 0x1, -R4.reuse ;  /* 0x000000013d3da824 */ /* 0x100fe200078e0a04 */
[----:B------:R-:W-:Y:S01]  /*1de0*/  ISETP.GE.AND P2, PT, R18, RZ, PT ;  /* 0x000000ff1200720c */ /* 0x000fe20003f46270 */
[--C-:B------:R-:W-:Y:S01]  /*1df0*/  @!P1 IMAD.IADD R55, R55, 0x1, -R4.reuse ;  /* 0x0000000137379824 */ /* 0x100fe200078e0a04 */
[----:B------:R-:W-:Y:S01]  /*1e00*/  ISETP.GE.AND P1, PT, R16, RZ, PT ;  /* 0x000000ff1000720c */ /* 0x000fe20003f26270 */
[----:B------:R-:W-:Y:S01]  /*1e10*/  @!P5 IMAD.IADD R67, R67, 0x1, -R4 ;  /* 0x000000014343d824 */ /* 0x000fe200078e0a04 */
[C---:B------:R-:W-:Y:S01]  /*1e20*/  ISETP.GT.U32.AND P5, PT, R4.reuse, R9, PT ;  /* 0x000000090400720c */ /* 0x040fe20003fa4070 */
[C---:B------:R-:W-:Y:S01]  /*1e30*/  VIADD R18, R7.reuse, 0x2e ;  /* 0x0000002e07127836 */ /* 0x040fe20000000000 */
[----:B------:R-:W-:Y:S01]  /*1e40*/  ISETP.GT.U32.AND P3, PT, R4, R61, PT ;  /* 0x0000003d0400720c */ /* 0x000fe20003f64070 */
[----:B------:R-:W-:-:S02]  /*1e50*/  VIADD R16, R7, 0x3e ;  /* 0x0000003e07107836 */ /* 0x000fc40000000000 */
[----:B------:R-:W-:Y:S01]  /*1e60*/  @!P0 IMAD.IADD R63, R63, 0x1, -R4 ;  /* 0x000000013f3f8824 */ /* 0x000fe200078e0a04 */
[----:B------:R-:W-:Y:S01]  /*1e70*/  IABS R71, R18 ;  /* 0x0000001200477213 */ /* 0x000fe20000000000 */
[----:B------:R-:W-:Y:S01]  /*1e80*/  IMAD.MOV R10, RZ, RZ, -R10 ;  /* 0x000000ffff0a7224 */ /* 0x000fe200078e0a0a */
[----:B------:R-:W-:Y:S01]  /*1e90*/  IABS R75, R16 ;  /* 0x00000010004b7213 */ /* 0x000fe20000000000 */
[----:B------:R-:W-:Y:S01]  /*1ea0*/  @!P6 IMAD.MOV R51, RZ, RZ, -R51 ;  /* 0x000000ffff33e224 */ /* 0x000fe200078e0a33 */
[----:B------:R-:W-:Y:S01]  /*1eb0*/  ISETP.GE.AND P0, PT, R11, RZ, PT ;  /* 0x000000ff0b00720c */ /* 0x000fe20003f06270 */
[----:B------:R-:W-:Y:S01]  /*1ec0*/  IMAD.HI.U32 R11, R8, R73, RZ ;  /* 0x00000049080b7227 */ /* 0x000fe200078e00ff */
[----:B------:R-:W-:-:S03]  /*1ed0*/  ISETP.GT.U32.AND P4, PT, R4, R63, PT ;  /* 0x0000003f0400720c */ /* 0x000fc60003f84070 */
[----:B------:R-:W-:-:S04]  /*1ee0*/  IMAD.HI.U32 R7, R8, R71, RZ ;  /* 0x0000004708077227 */ /* 0x000fc800078e00ff */
[----:B------:R-:W-:-:S04]  /*1ef0*/  IMAD.HI.U32 R8, R8, R75, RZ ;  /* 0x0000004b08087227 */ /* 0x000fc800078e00ff */
[----:B------:R-:W-:Y:S01]  /*1f00*/  @!P5 IMAD.IADD R9, R9, 0x1, -R4 ;  /* 0x000000010909d824 */ /* 0x000fe200078e0a04 */
[C---:B------:R-:W-:Y:S01]  /*1f10*/  ISETP.GT.U32.AND P5, PT, R4.reuse, R65, PT ;  /* 0x000000410400720c */ /* 0x040fe20003fa4070 */
[----:B------:R-:W-:Y:S01]  /*1f20*/  @!P1 IMAD.MOV R53, RZ, RZ, -R53 ;  /* 0x000000ffff359224 */ /* 0x000fe200078e0a35 */
[C---:B------:R-:W-:Y:S01]  /*1f30*/  ISETP.GT.U32.AND P1, PT, R4.reuse, R67, PT ;  /* 0x000000430400720c */ /* 0x040fe20003f24070 */
[----:B------:R-:W-:Y:S02]  /*1f40*/  IMAD.MOV R7, RZ, RZ, -R7 ;  /* 0x000000ffff077224 */ /* 0x000fe400078e0a07 */
[----:B------:R-:W-:Y:S02]  /*1f50*/  IMAD.MOV R12, RZ, RZ, -R11 ;  /* 0x000000ffff0c7224 */ /* 0x000fe400078e0a0b */
[----:B------:R-:W-:Y:S02]  /*1f60*/  IMAD.MOV R8, RZ, RZ, -R8 ;  /* 0x000000ffff087224 */ /* 0x000fe400078e0a08 */
[----:B------:R-:W-:-:S02]  /*1f70*/  IMAD R11, R4, R10, R69 ;  /* 0x0000000a040b7224 */ /* 0x000fc400078e0245 */
[C---:B------:R-:W-:Y:S02]  /*1f80*/  IMAD R7, R4.reuse, R7, R71 ;  /* 0x0000000704077224 */ /* 0x040fe400078e0247 */
[C---:B------:R-:W-:Y:S01]  /*1f90*/  IMAD R69, R4.reuse, R12, R73 ;  /* 0x0000000c04457224 */ /* 0x040fe200078e0249 */
[C---:B------:R-:W-:Y:S01]  /*1fa0*/  ISETP.GT.U32.AND P6, PT, R4.reuse, R11, PT ;  /* 0x0000000b0400720c */ /* 0x040fe20003fc4070 */
[C---:B------:R-:W-:Y:S02]  /*1fb0*/  IMAD R71, R4.reuse, R8, R75 ;  /* 0x0000000804477224 */ /* 0x040fe400078e024b */
[--C-:B------:R-:W-:Y:S01]  /*1fc0*/  @!P3 IMAD.IADD R61, R61, 0x1, -R4.reuse ;  /* 0x000000013d3db824 */ /* 0x100fe200078e0a04 */
[C---:B------:R-:W-:Y:S01]  /*1fd0*/  ISETP.GT.U32.AND P3, PT, R4.reuse, R69, PT ;  /* 0x000000450400720c */ /* 0x040fe20003f64070 */
[--C-:B------:R-:W-:Y:S01]  /*1fe0*/  @!P4 IMAD.IADD R63, R63, 0x1, -R4.reuse ;  /* 0x000000013f3fc824 */ /* 0x100fe200078e0a04 */
[C---:B------:R-:W-:Y:S01]  /*1ff0*/  ISETP.GT.U32.AND P4, PT, R4.reuse, R71, PT ;  /* 0x000000470400720c */ /* 0x040fe20003f84070 */
[----:B------:R-:W-:Y:S01]  /*2000*/  @!P2 IMAD.MOV R55, RZ, RZ, -R55 ;  /* 0x000000ffff37a224 */ /* 0x000fe200078e0a37 */
[C---:B------:R-:W-:Y:S01]  /*2010*/  ISETP.GT.U32.AND P2, PT, R4.reuse, R9, PT ;  /* 0x000000090400720c */ /* 0x040fe20003f44070 */
[--C-:B------:R-:W-:Y:S01]  /*2020*/  @!P5 IMAD.IADD R65, R65, 0x1, -R4.reuse ;  /* 0x000000014141d824 */ /* 0x100fe200078e0a04 */
[----:B------:R-:W-:Y:S01]  /*2030*/  ISETP.GT.U32.AND P5, PT, R4, R7, PT ;  /* 0x000000070400720c */ /* 0x000fe20003fa4070 */
[--C-:B------:R-:W-:Y:S01]  /*2040*/  @!P1 IMAD.IADD R67, R67, 0x1, -R4.reuse ;  /* 0x0000000143439824 */ /* 0x100fe200078e0a04 */
[----:B------:R-:W-:Y:S01]  /*2050*/  ISETP.GE.AND P1, PT, R20, RZ, PT ;  /* 0x000000ff1400720c */ /* 0x000fe20003f26270 */
[----:B------:R-:W-:Y:S01]  /*2060*/  @!P6 IMAD.IADD R11, R11, 0x1, -R4 ;  /* 0x000000010b0be824 */ /* 0x000fe200078e0a04 */
[----:B------:R-:W-:-:S03]  /*2070*/  ISETP.GE.AND P6, PT, R22, RZ, PT ;  /* 0x000000ff1600720c */ /* 0x000fc60003fc6270 */
[--C-:B------:R-:W-:Y:S01]  /*2080*/  @!P3 IMAD.IADD R69, R69, 0x1, -R4.reuse ;  /* 0x000000014545b824 */ /* 0x100fe200078e0a04 */
[----:B------:R-:W-:Y:S01]  /*2090*/  ISETP.GE.AND P3, PT, R26, RZ, PT ;  /* 0x000000ff1a00720c */ /* 0x000fe20003f66270 */
[--C-:B------:R-:W-:Y:S01]  /*20a0*/  @!P4 IMAD.IADD R71, R71, 0x1, -R4.reuse ;  /* 0x000000014747c824 */ /* 0x100fe200078e0a04 */
[----:B------:R-:W-:Y:S01]  /*20b0*/  ISETP.GT.U32.AND P4, PT, R4, R11, PT ;  /* 0x0000000b0400720c */ /* 0x000fe20003f84070 */
[--C-:B------:R-:W-:Y:S01]  /*20c0*/  @!P2 IMAD.IADD R9, R9, 0x1, -R4.reuse ;  /* 0x000000010909a824 */ /* 0x100fe200078e0a04 */
[----:B------:R-:W-:Y:S01]  /*20d0*/  ISETP.GE.AND P2, PT, R24, RZ, PT ;  /* 0x000000ff1800720c */ /* 0x000fe20003f46270 */
[--C-:B------:R-:W-:Y:S01]  /*20e0*/  @!P5 IMAD.IADD R7, R7, 0x1, -R4.reuse ;  /* 0x000000010707d824 */ /* 0x100fe200078e0a04 */
[C---:B------:R-:W-:Y:S01]  /*20f0*/  ISETP.GT.U32.AND P5, PT, R4.reuse, R71, PT ;  /* 0x000000470400720c */ /* 0x040fe20003fa4070 */
[----:B------:R-:W-:Y:S01]  /*2100*/  @!P1 IMAD.MOV R57, RZ, RZ, -R57 ;  /* 0x000000ffff399224 */ /* 0x000fe200078e0a39 */
[C---:B------:R-:W-:Y:S01]  /*2110*/  ISETP.GT.U32.AND P1, PT, R4.reuse, R69, PT ;  /* 0x000000450400720c */ /* 0x040fe20003f24070 */
[----:B------:R-:W-:Y:S01]  /*2120*/  @!P6 IMAD.MOV R61, RZ, RZ, -R61 ;  /* 0x000000ffff3de224 */ /* 0x000fe200078e0a3d */
[----:B------:R-:W-:Y:S01]  /*2130*/  ISETP.GT.U32.AND P6, PT, R4, R7, PT ;  /* 0x000000070400720c */ /* 0x000fe20003fc4070 */
[----:B------:R-:W-:Y:S01]  /*2140*/  @!P0 IMAD.MOV R9, RZ, RZ, -R9 ;  /* 0x000000ffff098224 */ /* 0x000fe200078e0a09 */
[----:B------:R-:W-:Y:S01]  /*2150*/  ISETP.GE.AND P0, PT, R14, RZ, PT ;  /* 0x000000ff0e00720c */ /* 0x000fe20003f06270 */
[----:B------:R-:W-:Y:S01]  /*2160*/  @!P3 IMAD.MOV R65, RZ, RZ, -R65 ;  /* 0x000000ffff41b224 */ /* 0x000fe200078e0a41 */
[----:B------:R-:W-:Y:S01]  /*2170*/  ISETP.GE.AND P3, PT, R2, RZ, PT ;  /* 0x000000ff0200720c */ /* 0x000fe20003f66270 */
[--C-:B------:R-:W-:Y:S01]  /*2180*/  @!P4 IMAD.IADD R11, R11, 0x1, -R4.reuse ;  /* 0x000000010b0bc824 */ /* 0x100fe200078e0a04 */
[----:B------:R-:W-:Y:S01]  /*2190*/  ISETP.GE.AND P4, PT, R30, RZ, PT ;  /* 0x000000ff1e00720c */ /* 0x000fe20003f86270 */
[----:B------:R-:W-:Y:S01]  /*21a0*/  @!P2 IMAD.MOV R63, RZ, RZ, -R63 ;  /* 0x000000ffff3fa224 */ /* 0x000fe200078e0a3f */
[----:B------:R-:W-:Y:S01]  /*21b0*/  ISETP.GE.AND P2, PT, R28, RZ, PT ;  /* 0x000000ff1c00720c */ /* 0x000fe20003f46270 */
[--C-:B------:R-:W-:Y:S01]  /*21c0*/  @!P5 IMAD.IADD R71, R71, 0x1, -R4.reuse ;  /* 0x000000014747d824 */ /* 0x100fe200078e0a04 */
[----:B------:R-:W-:Y:S01]  /*21d0*/  ISETP.GE.AND P5, PT, R16, RZ, PT ;  /* 0x000000ff1000720c */ /* 0x000fe20003fa6270 */
[--C-:B------:R-:W-:Y:S01]  /*21e0*/  @!P1 IMAD.IADD R69, R69, 0x1, -R4.reuse ;  /* 0x0000000145459824 */ /* 0x100fe200078e0a04 */
[----:B------:R-:W-:Y:S01]  /*21f0*/  ISETP.GE.AND P1, PT, R18, RZ, PT ;  /* 0x000000ff1200720c */ /* 0x000fe20003f26270 */
[----:B------:R-:W-:Y:S01]  /*2200*/  @!P6 IMAD.IADD R7, R7, 0x1, -R4 ;  /* 0x000000010707e824 */ /* 0x000fe200078e0a04 */
[----:B------:R-:W-:Y:S01]  /*2210*/  LOP3.LUT R4, RZ, R59, RZ, 0x33, !PT ;  /* 0x0000003bff047212 */ /* 0x000fe200078e33ff */
[----:B------:R-:W-:-:S02]  /*2220*/  @!P0 IMAD.MOV R69, RZ, RZ, -R69 ;  /* 0x000000ffff458224 */ /* 0x000fc400078e0a45 */
[----:B------:R-:W-:Y:S02]  /*2230*/  @!P3 IMAD.MOV R144, RZ, RZ, -R144 ;  /* 0x000000ffff90b224 */ /* 0x000fe400078e0a90 */
[----:B------:R-:W-:Y:S01]  /*2240*/  @!P4 IMAD.MOV R11, RZ, RZ, -R11 ;  /* 0x000000ffff0bc224 */ /* 0x000fe200078e0a0b */
[----:B------:R-:W-:Y:S01]  /*2250*/  ISETP.NE.AND P4, PT, R59, RZ, PT ;  /* 0x000000ff3b00720c */ /* 0x000fe20003f85270 */
[----:B------:R-:W-:Y:S01]  /*2260*/  @!P2 IMAD.MOV R67, RZ, RZ, -R67 ;  /* 0x000000ffff43a224 */ /* 0x000fe200078e0a43 */
[----:B------:R-:W-:Y:S01]  /*2270*/  ISETP.NE.AND P2, PT, R58, RZ, PT ;  /* 0x000000ff3a00720c */ /* 0x000fe20003f45270 */
[----:B------:R-:W-:Y:S01]  /*2280*/  @!P5 IMAD.MOV R71, RZ, RZ, -R71 ;  /* 0x000000ffff47d224 */ /* 0x000fe200078e0a47 */
[C---:B------:R-:W-:Y:S01]  /*2290*/  SEL R6, R4.reuse, R21, !P4 ;  /* 0x0000001504067207 */ /* 0x040fe20006000000 */
[----:B------:R-:W-:Y:S01]  /*22a0*/  @!P1 IMAD.MOV R7, RZ, RZ, -R7 ;  /* 0x000000ffff079224 */ /* 0x000fe200078e0a07 */
[C---:B------:R-:W-:Y:S01]  /*22b0*/  SEL R157, R4.reuse, R33, !P4 ;  /* 0x00000021049d7207 */ /* 0x040fe20006000000 */
[----:B------:R-:W-:Y:S01]  /*22c0*/  VIADD R16, R205, 0xfffffffc ;  /* 0xfffffffccd107836 */ /* 0x000fe20000000000 */
[----:B------:R-:W-:-:S02]  /*22d0*/  SEL R155, R4, R41, !P4 ;  /* 0x00000029049b7207 */ /* 0x000fc40006000000 */
[C---:B------:R-:W-:Y:S01]  /*22e0*/  SEL R21, R4.reuse, R25, !P4 ;  /* 0x0000001904157207 */ /* 0x040fe20006000000 */
[----:B----4-:R-:W-:Y:S01]  /*22f0*/  IMAD R157, R157, UR7, RZ ;  /* 0x000000079d9d7c24 */ /* 0x010fe2000f8e02ff */
[C---:B------:R-:W-:Y:S01]  /*2300*/  SEL R33, R4.reuse, R37, !P4 ;  /* 0x0000002504217207 */ /* 0x040fe20006000000 */
[----:B------:R-:W-:Y:S01]  /*2310*/  IMAD R155, R155, UR14, RZ ;  /* 0x0000000e9b9b7c24 */ /* 0x000fe2000f8e02ff */
[C---:B------:R-:W-:Y:S01]  /*2320*/  SEL R41, R4.reuse, R43, !P4 ;  /* 0x0000002b04297207 */ /* 0x040fe20006000000 */
[----:B------:R-:W-:Y:S01]  /*2330*/  IMAD R21, R21, UR7, RZ ;  /* 0x0000000715157c24 */ /* 0x000fe2000f8e02ff */
[C---:B------:R-:W-:Y:S01]  /*2340*/  SEL R9, R4.reuse, R9, !P4 ;  /* 0x0000000904097207 */ /* 0x040fe20006000000 */
[----:B------:R-:W-:Y:S01]  /*2350*/  IMAD R33, R33, UR10, RZ ;  /* 0x0000000a21217c24 */ /* 0x000fe2000f8e02ff */
[C---:B------:R-:W-:Y:S01]  /*2360*/  SEL R13, R4.reuse, R13, !P4 ;  /* 0x0000000d040d7207 */ /* 0x040fe20006000000 */
[----:B------:R-:W-:Y:S01]  /*2370*/  IMAD R41, R41, UR15, RZ ;  /* 0x0000000f29297c24 */ /* 0x000fe2000f8e02ff */
[----:B------:R-:W-:-:S02]  /*2380*/  SEL R15, R4, R15, !P4 ;  /* 0x0000000f040f7207 */ /* 0x000fc40006000000 */
[C---:B------:R-:W-:Y:S02]  /*2390*/  SEL R17, R4.reuse, R17, !P4 ;  /* 0x0000001104117207 */ /* 0x040fe40006000000 */
[C---:B------:R-:W-:Y:S02]  /*23a0*/  SEL R19, R4.reuse, R19, !P4 ;  /* 0x0000001304137207 */ /* 0x040fe40006000000 */
[C---:B------:R-:W-:Y:S02]  /*23b0*/  SEL R23, R4.reuse, R23, !P4 ;  /* 0x0000001704177207 */ /* 0x040fe40006000000 */
[C---:B------:R-:W-:Y:S02]  /*23c0*/  SEL R27, R4.reuse, R27, !P4 ;  /* 0x0000001b041b7207 */ /* 0x040fe40006000000 */
[C---:B------:R-:W-:Y:S02]  /*23d0*/  SEL R25, R4.reuse, R29, !P4 ;  /* 0x0000001d04197207 */ /* 0x040fe40006000000 */
[----:B------:R-:W-:-:S02]  /*23e0*/  SEL R31, R4, R31, !P4 ;  /* 0x0000001f041f7207 */ /* 0x000fc40006000000 */
[C---:B------:R-:W-:Y:S01]  /*23f0*/  SEL R35, R4.reuse, R35, !P4 ;  /* 0x0000002304237207 */ /* 0x040fe20006000000 */
[----:B------:R-:W-:Y:S01]  /*2400*/  IMAD R25, R25, UR7, RZ ;  /* 0x0000000719197c24 */ /* 0x000fe2000f8e02ff */
[C---:B------:R-:W-:Y:S02]  /*2410*/  SEL R37, R4.reuse, R39, !P4 ;  /* 0x0000002704257207 */ /* 0x040fe40006000000 */
[C---:B------:R-:W-:Y:S02]  /*2420*/  SEL R43, R4.reuse, R45, !P4 ;  /* 0x0000002d042b7207 */ /* 0x040fe40006000000 */
[C---:B------:R-:W-:Y:S01]  /*2430*/  SEL R47, R4.reuse, R47, !P4 ;  /* 0x0000002f042f7207 */ /* 0x040fe20006000000 */
[----:B-----5:R-:W-:Y:S01]  /*2440*/  IMAD R37, R37, UR11, RZ ;  /* 0x0000000b25257c24 */ /* 0x020fe2000f8e02ff */
        /* <DEDUP_REMOVED lines=12> */
[----:B------:R-:W-:Y:S01]  /*2510*/  SEL R12, R4, R63, !P4 ;  /* 0x0000003f040c7207 */ /* 0x000fe20006000000 */
[----:B------:R-:W-:Y:S01]  /*2520*/  IMAD R61, R8, UR29, RZ ;  /* 0x0000001d083d7c24 */ /* 0x000fe2000f8e02ff */
[----:B------:R-:W-:Y:S01]  /*2530*/  SEL R149, R4, R65, !P4 ;  /* 0x0000004104957207 */ /* 0x000fe20006000000 */
[----:B------:R-:W-:Y:S01]  /*2540*/  IMAD R63, R10, UR30, RZ ;  /* 0x0000001e0a3f7c24 */ /* 0x000fe2000f8e02ff */
[----:B------:R-:W-:Y:S01]  /*2550*/  SEL R14, R4, R67, !P4 ;  /* 0x00000043040e7207 */ /* 0x000fe20006000000 */
[----:B------:R-:W-:Y:S01]  /*2560*/  IMAD R67, R12, UR31, RZ ;  /* 0x0000001f0c437c24 */ /* 0x000fe2000f8e02ff */
[C---:B------:R-:W-:Y:S01]  /*2570*/  SEL R73, R4.reuse, R11, !P4 ;  /* 0x0000000b04497207 */ /* 0x040fe20006000000 */
[----:B------:R-:W-:Y:S01]  /*2580*/  VIADD R11, R205, 0xfffffffd ;  /* 0xfffffffdcd0b7836 */ /* 0x000fe20000000000 */
[C---:B------:R-:W-:Y:S01]  /*2590*/  SEL R77, R4.reuse, R69, !P4 ;  /* 0x00000045044d7207 */ /* 0x040fe20006000000 */
[----:B------:R-:W-:Y:S01]  /*25a0*/  IMAD R149, R149, UR32, RZ ;  /* 0x0000002095957c24 */ /* 0x000fe2000f8e02ff */
[C---:B------:R-:W-:Y:S01]  /*25b0*/  SEL R151, R4.reuse, R7, !P4 ;  /* 0x0000000704977207 */ /* 0x040fe20006000000 */
[----:B------:R-:W-:Y:S01]  /*25c0*/  VIADD R7, R205, 0xfffffffe ;  /* 0xfffffffecd077836 */ /* 0x000fe20000000000 */
[----:B------:R-:W-:Y:S01]  /*25d0*/  SEL R71, R4, R71, !P4 ;  /* 0x0000004704477207 */ /* 0x000fe20006000000 */
[----:B------:R-:W-:Y:S01]  /*25e0*/  IMAD R73, R73, UR34, RZ ;  /* 0x0000002249497c24 */ /* 0x000fe2000f8e02ff */
[----:B------:R-:W-:Y:S01]  /*25f0*/  LOP3.LUT R4, R5, 0x3f, RZ, 0xc0, !PT ;  /* 0x0000003f05047812 */ /* 0x000fe200078ec0ff */
[----:B------:R-:W-:Y:S01]  /*2600*/  IMAD R151, R151, UR28, RZ ;  /* 0x0000001c97977c24 */ /* 0x000fe2000f8e02ff */
[----:B------:R-:W-:Y:S01]  /*2610*/  ISETP.GE.U32.AND P4, PT, R7, 0x7fffffbf, PT ;  /* 0x7fffffbf0700780c */ /* 0x000fe20003f86070 */
[----:B------:R-:W-:Y:S01]  /*2620*/  IMAD R7, R9, UR7, RZ ;  /* 0x0000000709077c24 */ /* 0x000fe2000f8e02ff */
[----:B------:R-:W-:Y:S01]  /*2630*/  @!P2 LOP3.LUT R144, RZ, R58, RZ, 0x33, !PT ;  /* 0x0000003aff90a212 */ /* 0x000fe200078e33ff */
[----:B---3--:R-:W-:Y:S01]  /*2640*/  IMAD R5, R4, UR4, RZ ;  /* 0x0000000404057c24 */ /* 0x008fe2000f8e02ff */
[----:B------:R-:W-:Y:S01]  /*2650*/  ISETP.GE.U32.AND P0, PT, R11, 0x7fffffbe, PT ;  /* 0x7fffffbe0b00780c */ /* 0x000fe20003f06070 */
[----:B------:R-:W-:Y:S01]  /*2660*/  IMAD R9, R13, UR7, RZ ;  /* 0x000000070d097c24 */ /* 0x000fe2000f8e02ff */
[----:B------:R-:W-:Y:S01]  /*2670*/  ISETP.GE.U32.AND P2, PT, R16, 0x7fffffbd, PT ;  /* 0x7fffffbd1000780c */ /* 0x000fe20003f46070 */
[----:B------:R-:W-:Y:S01]  /*2680*/  IMAD R13, R17, UR7, RZ ;  /* 0x00000007110d7c24 */ /* 0x000fe2000f8e02ff */
[----:B------:R-:W-:Y:S01]  /*2690*/  IADD3 R58, P3, PT, R5, UR22, RZ ;  /* 0x00000016053a7c10 */ /* 0x000fe2000ff7e0ff */
[----:B------:R-:W-:Y:S01]  /*26a0*/  IMAD R17, R6, UR7, RZ ;  /* 0x0000000706117c24 */ /* 0x000fe2000f8e02ff */
[----:B------:R-:W-:Y:S01]  /*26b0*/  USHF.L.U32 UR4, UR8, 0x15, URZ ;  /* 0x0000001508047899 */ /* 0x000fe200080006ff */
[----:B------:R-:W-:Y:S01]  /*26c0*/  IMAD R11, R15, UR7, RZ ;  /* 0x000000070f0b7c24 */ /* 0x000fe2000f8e02ff */
[----:B------:R-:W-:Y:S01]  /*26d0*/  LEA.HI.X.SX32 R34, R5, UR23, 0x1, P3 ;  /* 0x0000001705227c11 */ /* 0x000fe200098f0eff */
[----:B------:R-:W-:Y:S01]  /*26e0*/  IMAD R15, R19, UR7, RZ ;  /* 0x00000007130f7c24 */ /* 0x000fe2000f8e02ff */
[-C--:B------:R-:W-:Y:S01]  /*26f0*/  IADD3 R6, P5, PT, R7, R58.reuse, RZ ;  /* 0x0000003a07067210 */ /* 0x080fe20007fbe0ff */
[----:B------:R-:W-:Y:S01]  /*2700*/  IMAD R19, R23, UR7, RZ ;  /* 0x0000000717137c24 */ /* 0x000fe2000f8e02ff */
[----:B------:R-:W-:Y:S01]  /*2710*/  IADD3 R8, P3, PT, R9, R58, RZ ;  /* 0x0000003a09087210 */ /* 0x000fe20007f7e0ff */
[----:B------:R-:W-:Y:S01]  /*2720*/  IMAD R5, R14, UR33, RZ ;  /* 0x000000210e057c24 */ /* 0x000fe2000f8e02ff */
[----:B------:R-:W-:Y:S01]  /*2730*/  LEA.HI.X.SX32 R7, R7, R34, 0x1, P5 ;  /* 0x0000002207077211 */ /* 0x000fe200028f0eff */
[----:B------:R-:W-:Y:S01]  /*2740*/  IMAD R23, R27, UR7, RZ ;  /* 0x000000071b177c24 */ /* 0x000fe2000f8e02ff */
[-C--:B------:R-:W-:Y:S01]  /*2750*/  IADD3 R10, P6, PT, R11, R58.reuse, RZ ;  /* 0x0000003a0b0a7210 */ /* 0x080fe20007fde0ff */
[----:B------:R-:W-:Y:S01]  /*2760*/  IMAD R27, R31, UR7, RZ ;  /* 0x000000071f1b7c24 */ /* 0x000fe2000f8e02ff */
[----:B------:R-:W-:Y:S01]  /*2770*/  IADD3 R12, P5, PT, R13, R58, RZ ;  /* 0x0000003a0d0c7210 */ /* 0x000fe20007fbe0ff */
[----:B------:R-:W-:Y:S01]  /*2780*/  IMAD R31, R35, UR9, RZ ;  /* 0x00000009231f7c24 */ /* 0x000fe2000f8e02ff */
[----:B------:R-:W-:Y:S01]  /*2790*/  LEA.HI.X.SX32 R9, R9, R34, 0x1, P3 ;  /* 0x0000002209097211 */ /* 0x000fe200018f0eff */
[----:B------:R-:W-:Y:S01]  /*27a0*/  IMAD R77, R77, UR35, RZ ;  /* 0x000000234d4d7c24 */ /* 0x000fe2000f8e02ff */
[----:B------:R-:W-:Y:S01]  /*27b0*/  IADD3 R14, P3, PT, R15, R58, RZ ;  /* 0x0000003a0f0e7210 */ /* 0x000fe20007f7e0ff */
[----:B------:R-:W-:Y:S01]  /*27c0*/  IMAD R147, R71, UR36, RZ ;  /* 0x0000002447937c24 */ /* 0x000fe2000f8e02ff */
[-C--:B------:R-:W-:Y:S01]  /*27d0*/  LEA.HI.X.SX32 R11, R11, R34.reuse, 0x1, P6 ;  /* 0x000000220b0b7211 */ /* 0x080fe200030f0eff */
[----:B------:R-:W-:Y:S01]  /*27e0*/  IMAD R144, R144, UR6, RZ ;  /* 0x0000000690907c24 */ /* 0x000fe2000f8e02ff */
[----:B------:R-:W-:Y:S01]  /*27f0*/  LEA.HI.X.SX32 R13, R13, R34, 0x1, P5 ;  /* 0x000000220d0d7211 */ /* 0x000fe200028f0eff */
[----:B------:R-:W-:Y:S01]  /*2800*/  ULOP3.LUT UR4, UR4, 0x600000, URZ, 0xc0, !UPT ;  /* 0x0060000004047892 */ /* 0x000fe2000f8ec0ff */
[-C--:B------:R-:W-:Y:S01]  /*2810*/  IADD3 R16, P6, PT, R17, R58.reuse, RZ ;  /* 0x0000003a11107210 */ /* 0x080fe20007fde0ff */
[----:B------:R-:W-:Y:S01]  /*2820*/  UMOV UR7, 0x1 ;  /* 0x0000000100077882 */ /* 0x000fe20000000000 */
[----:B------:R-:W-:-:S02]  /*2830*/  IADD3 R18, P5, PT, R19, R58, RZ ;  /* 0x0000003a13127210 */ /* 0x000fc40007fbe0ff */
[----:B------:R-:W-:Y:S02]  /*2840*/  LEA.HI.X.SX32 R15, R15, R34, 0x1, P3 ;  /* 0x000000220f0f7211 */ /* 0x000fe400018f0eff */
[----:B------:R-:W-:Y:S02]  /*2850*/  IADD3 R20, P3, PT, R21, R58, RZ ;  /* 0x0000003a15147210 */ /* 0x000fe40007f7e0ff */
[-C--:B------:R-:W-:Y:S02]  /*2860*/  LEA.HI.X.SX32 R17, R17, R34.reuse, 0x1, P6 ;  /* 0x0000002211117211 */ /* 0x080fe400030f0eff */
[----:B------:R-:W-:Y:S02]  /*2870*/  LEA.HI.X.SX32 R19, R19, R34, 0x1, P5 ;  /* 0x0000002213137211 */ /* 0x000fe400028f0eff */
[-C--:B------:R-:W-:Y:S02]  /*2880*/  IADD3 R22, P6, PT, R23, R58.reuse, RZ ;  /* 0x0000003a17167210 */ /* 0x080fe40007fde0ff */
        /* <DEDUP_REMOVED lines=45> */
[----:B------:R-:W-:Y:S02]  /*2b60*/  ISETP.NE.U32.AND P1, PT, R3, RZ, PT ;  /* 0x000000ff0300720c */ /* 0x000fe40003f25070 */
[-C--:B------:R-:W-:Y:S02]  /*2b70*/  LEA.HI.X.SX32 R73, R73, R34.reuse, 0x1, P6 ;  /* 0x0000002249497211 */ /* 0x080fe400030f0eff */
[-C--:B------:R-:W-:Y:S02]  /*2b80*/  LEA.HI.X.SX32 R77, R77, R34.reuse, 0x1, P5 ;  /* 0x000000224d4d7211 */ /* 0x080fe400028f0eff */
[----:B------:R-:W-:-:S02]  /*2b90*/  LEA.HI.X.SX32 R147, R147, R34, 0x1, P3 ;  /* 0x0000002293937211 */ /* 0x000fc400018f0eff */
[----:B------:R-:W-:Y:S01]  /*2ba0*/  SHF.R.S32.HI R5, RZ, 0x1f, R135 ;  /* 0x0000001fff057819 */ /* 0x000fe20000011487 */
[----:B------:R-:W-:Y:S06]  /*2bb0*/  BRA.U UP0, `(.L_x_5) ;  /* 0x0000000100187547 */ /* 0x000fec000b800000 */
[----:B------:R-:W-:Y:S01]  /*2bc0*/  ELECT P3, URZ, PT ;  /* 0x0000000000ff782f */ /* 0x000fe20003860000 */
[----:B------:R-:W-:Y:S01]  /*2bd0*/  IMAD.MOV.U32 R29, RZ, RZ, 0x1 ;  /* 0x00000001ff1d7424 */ /* 0x000fe200078e00ff */
[----:B------:R-:W-:Y:S01]  /*2be0*/  UMOV UR6, 0x40 ;  /* 0x0000004000067882 */ /* 0x000fe20000000000 */
[----:B------:R-:W-:Y:S01]  /*2bf0*/  UVIRTCOUNT.DEALLOC.SMPOOL 0x80 ;  /* 0x000000800000784c */ /* 0x000fe20000000000 */
[----:B------:R-:W-:-:S09]  /*2c00*/  ULEA UR6, UR5, UR6, 0x18 ;  /* 0x0000000605067291 */ /* 0x000fd2000f8ec0ff */
[----:B------:R0:W-:Y:S03]  /*2c10*/  @P3 STS.U8 [UR6], R29 ;  /* 0x0000001dff003988 */ /* 0x0001e60008000006 */
.L_x_5:
[----:B------:R-:W-:Y:S01]  /*2c20*/  UIADD3 UR14, UPT, UPT, UR12, UR4, URZ ;  /* 0x000000040c0e7290 */ /* 0x000fe2000fffe0ff */
[----:B------:R-:W-:Y:S01]  /*2c30*/  SHF.R.S32.HI R145, RZ, 0x1f, R144 ;  /* 0x0000001fff917819 */ /* 0x000fe20000011490 */
[----:B------:R-:W-:Y:S01]  /*2c40*/  VOTEU.ALL UP1, P1 ;  /* 0x0000000000ff7886 */ /* 0x000fe20000820000 */
[----:B------:R-:W-:Y:S01]  /*2c50*/  UIADD3 UR10, UPT, UPT, UR13, 0x6000, URZ ;  /* 0x000060000d0a7890 */ /* 0x000fe2000fffe0ff */
[----:B------:R-:W-:Y:S01]  /*2c60*/  IADD3 R140, P3, PT, R144, UR20, RZ ;  /* 0x00000014908c7c10 */ /* 0x000fe2000ff7e0ff */
[----:B------:R-:W-:Y:S01]  /*2c70*/  VOTEU.ALL UP2, P1 ;  /* 0x0000000000ff7886 */ /* 0x000fe20000840000 */
[----:B0-----:R-:W-:Y:S01]  /*2c80*/  VIADD R29, R205, 0xffffffff ;  /* 0xffffffffcd1d7836 */ /* 0x001fe20000000000 */
[----:B------:R-:W-:-:S04]  /*2c90*/  @!UP1 UIADD3 UR4, UPT, UPT, -UR7, 0x100000, URZ ;  /* 0x0010000007049890 */ /* 0x000fc8000fffe1ff */
[----:B------:R-:W-:Y:S02]  /*2ca0*/  @!UP1 USHF.L.U32 UR5, UR4, 0xb, URZ ;  /* 0x0000000b04059899 */ /* 0x000fe400080006ff */
[----:B------:R-:W-:Y:S01]  /*2cb0*/  @!UP1 USHF.L.U32 UR4, UR4, 0x1, URZ ;  /* 0x0000000104049899 */ /* 0x000fe200080006ff */
[----:B------:R-:W-:Y:S01]  /*2cc0*/  PRMT R232, RZ, 0x7610, R232 ;  /* 0x00007610ffe87816 */ /* 0x000fe200000000e8 */
[----:B------:R-:W-:Y:S01]  /*2cd0*/  STTM.x64 tmem[UR14], RZ ;  /* 0x000000ff000079ed */ /* 0x000fe2000834000e */
[----:B------:R-:W0:Y:S02]  /*2ce0*/  FENCE.VIEW.ASYNC.T ;  /* 0x00000000000073c6 */ /* 0x000e240000000200 */
[----:B0-----:R-:W-:Y:S01]  /*2cf0*/  BAR.SYNC.DEFER_BLOCKING 0x0 ;  /* 0x0000000000007b1d */ /* 0x001fe20000010000 */
[----:B------:R-:W-:Y:S01]  /*2d00*/  IADD3.X R133, PT, PT, R145, UR21, RZ, P3, !PT ;  /* 0x0000001591857c10 */ /* 0x000fe20009ffe4ff */
[----:B------:R-:W-:Y:S01]  /*2d10*/  VIADD R132, R144, UR20 ;  /* 0x0000001490847c36 */ /* 0x000fe20008000000 */
[----:B------:R-:W-:Y:S01]  /*2d20*/  IADD3 R34, P3, PT, R140, R135, RZ ;  /* 0x000000878c227210 */ /* 0x000fe20007f7e0ff */
[----:B------:R-:W-:Y:S01]  /*2d30*/  IMAD.SHL.U32 R39, R135, 0x2, RZ ;  /* 0x0000000287277824 */ /* 0x000fe200078e00ff */
[----:B------:R-:W-:Y:S01]  /*2d40*/  ISETP.GE.U32.AND P5, PT, R29, 0x7fffffc0, PT ;  /* 0x7fffffc01d00780c */ /* 0x000fe20003fa6070 */
[----:B------:R-:W-:Y:S01]  /*2d50*/  IMAD R45, R135, 0x3, RZ ;  /* 0x00000003872d7824 */ /* 0x000fe200078e02ff */
[----:B------:R-:W-:Y:S01]  /*2d60*/  PRMT R230, RZ, 0x7610, R230 ;  /* 0x00007610ffe67816 */ /* 0x000fe200000000e6 */
[----:B------:R-:W-:Y:S01]  /*2d70*/  IMAD.X R35, R5, 0x1, R133, P3 ;  /* 0x0000000105237824 */ /* 0x000fe200018e0685 */
[----:B------:R-:W-:-:S02]  /*2d80*/  ISETP.GE.U32.AND P3, PT, R38, 0x7fffffbc, PT ;  /* 0x7fffffbc2600780c */ /* 0x000fc40003f66070 */
[----:B------:R-:W-:Y:S01]  /*2d90*/  PRMT R207, RZ, 0x7610, R207 ;  /* 0x00007610ffcf7816 */ /* 0x000fe200000000cf */
[----:B------:R-:W-:Y:S01]  /*2da0*/  IMAD R65, R135, 0x5, RZ ;  /* 0x0000000587417824 */ /* 0x000fe200078e02ff */
[----:B------:R-:W-:Y:S01]  /*2db0*/  PRMT R214, RZ, 0x7610, R214 ;  /* 0x00007610ffd67816 */ /* 0x000fe200000000d6 */
[----:B------:R-:W-:Y:S01]  /*2dc0*/  VIADD R49, R205, 0xfffffff9 ;  /* 0xfffffff9cd317836 */ /* 0x000fe20000000000 */
[----:B------:R-:W-:Y:S02]  /*2dd0*/  PRMT R189, RZ, 0x7610, R189 ;  /* 0x00007610ffbd7816 */ /* 0x000fe400000000bd */
[----:B------:R-:W-:Y:S02]  /*2de0*/  PRMT R206, RZ, 0x7610, R206 ;  /* 0x00007610ffce7816 */ /* 0x000fe400000000ce */
[----:B------:R-:W-:Y:S02]  /*2df0*/  PRMT R177, RZ, 0x7610, R177 ;  /* 0x00007610ffb17816 */ /* 0x000fe400000000b1 */
[----:B------:R-:W-:-:S02]  /*2e00*/  PRMT R248, RZ, 0x7610, R248 ;  /* 0x00007610fff87816 */ /* 0x000fc400000000f8 */
[----:B------:R-:W-:Y:S01]  /*2e10*/  PRMT R234, RZ, 0x7610, R234 ;  /* 0x00007610ffea7816 */ /* 0x000fe200000000ea */
[----:B------:R-:W0:Y:S02]  /*2e20*/  FENCE.VIEW.ASYNC.S ;  /* 0x00000000000073c6 */ /* 0x000e240000000000 */
[----:B0-----:R0:W1:Y:S02]  /*2e30*/  @!UP2 SYNCS.EXCH.64 URZ, [UR10], UR4 ;  /* 0x000000040affa5b2 */ /* 0x0010640008000100 */
[----:B-1----:R-:W-:Y:S01]  /*2e40*/  BAR.SYNC.DEFER_BLOCKING 0x0 ;  /* 0x0000000000007b1d */ /* 0x002fe20000010000 */
[----:B------:R-:W-:Y:S02]  /*2e50*/  SHF.R.S32.HI R55, RZ, 0x1f, R39 ;  /* 0x0000001fff377819 */ /* 0x000fe40000011427 */
[----:B------:R-:W-:Y:S02]  /*2e60*/  SHF.R.S32.HI R59, RZ, 0x1f, R45 ;  /* 0x0000001fff3b7819 */ /* 0x000fe4000001142d */
[----:B------:R-:W-:Y:S01]  /*2e70*/  IADD3 R44, P6, PT, R45, R140, RZ ;  /* 0x0000008c2d2c7210 */ /* 0x000fe20007fde0ff */
[----:B------:R-:W-:-:S02]  /*2e80*/  VIADD R29, R205, 0xfffffffa ;  /* 0xfffffffacd1d7836 */ /* 0x000fc40000000000 */
[----:B------:R-:W-:Y:S01]  /*2e90*/  VIADD R88, R205, 0xffffffe0 ;  /* 0xffffffe0cd587836 */ /* 0x000fe20000000000 */
[----:B------:R-:W-:Y:S01]  /*2ea0*/  PRMT R211, RZ, 0x7610, R211 ;  /* 0x00007610ffd37816 */ /* 0x000fe200000000d3 */
[----:B------:R-:W-:Y:S01]  /*2eb0*/  IMAD.X R45, R59, 0x1, R133, P6 ;  /* 0x000000013b2d7824 */ /* 0x000fe200030e0685 */
[----:B------:R-:W-:Y:S02]  /*2ec0*/  SHF.R.S32.HI R59, RZ, 0x1f, R65 ;  /* 0x0000001fff3b7819 */ /* 0x000fe40000011441 */
[----:B------:R-:W-:Y:S02]  /*2ed0*/  PRMT R216, RZ, 0x7610, R216 ;  /* 0x00007610ffd87816 */ /* 0x000fe400000000d8 */
[----:B------:R-:W-:Y:S01]  /*2ee0*/  PRMT R191, RZ, 0x7610, R191 ;  /* 0x00007610ffbf7816 */ /* 0x000fe200000000bf */
[C---:B------:R-:W-:Y:S02]  /*2ef0*/  IMAD R116, R135.reuse, 0x35, RZ ;  /* 0x0000003587747824 */ /* 0x040fe400078e02ff */
[----:B------:R-:W-:-:S02]  /*2f00*/  IMAD R118, R135, 0x37, RZ ;  /* 0x0000003787767824 */ /* 0x000fc400078e02ff */
[C---:B------:R-:W-:Y:S02]  /*2f10*/  VIADD R150, R205.reuse, 0xfffffff2 ;  /* 0xfffffff2cd967836 */ /* 0x040fe40000000000 */
[----:B------:R-:W-:Y:S01]  /*2f20*/  VIADD R152, R205, 0xfffffff1 ;  /* 0xfffffff1cd987836 */ /* 0x000fe20000000000 */
[----:B------:R-:W-:Y:S01]  /*2f30*/  PRMT R204, RZ, 0x7610, R204 ;  /* 0x00007610ffcc7816 */ /* 0x000fe200000000cc */
[----:B------:R1:W2:Y:S01]  /*2f40*/  @!P4 LDG.E.U8 R232, desc[UR26][R34.64] ;  /* 0x0000001a22e8c981 */ /* 0x0002a2000c1e1100 */
[----:B------:R-:W-:Y:S01]  /*2f50*/  IADD3 R38, P4, PT, R39, R140, RZ ;  /* 0x0000008c27267210 */ /* 0x000fe20007f9e0ff */
[----:B------:R-:W3:Y:S02]  /*2f60*/  LDCU UR11, c[0x0][0x384] ;  /* 0x00007080ff0b77ac */ /* 0x000ee40008000800 */
[----:B------:R-:W4:Y:S02]  /*2f70*/  @!P5 LDG.E.U8 R230, desc[UR26][R132.64] ;  /* 0x0000001a84e6d981 */ /* 0x000f24000c1e1100 */
[----:B------:R-:W-:Y:S01]  /*2f80*/  IMAD.X R39, R55, 0x1, R133, P4 ;  /* 0x0000000137277824 */ /* 0x000fe200020e0685 */
[----:B------:R-:W-:Y:S01]  /*2f90*/  ISETP.GE.U32.AND P5, PT, R29, 0x7fffffbb, PT ;  /* 0x7fffffbb1d00780c */ /* 0x000fe20003fa6070 */
[----:B------:R5:W2:Y:S01]  /*2fa0*/  @!P2 LDG.E.U8 R214, desc[UR26][R44.64] ;  /* 0x0000001a2cd6a981 */ /* 0x000aa2000c1e1100 */
[----:B-1----:R-:W-:-:S03]  /*2fb0*/  IMAD.SHL.U32 R35, R135, 0x4, RZ ;  /* 0x0000000487237824 */ /* 0x002fc600078e00ff */
[----:B------:R1:W2:Y:S01]  /*2fc0*/  @!P0 LDG.E.U8 R207, desc[UR26][R38.64] ;  /* 0x0000001a26cf8981 */ /* 0x0002a2000c1e1100 */
[----:B------:R-:W-:Y:S01]  /*2fd0*/  VIADD R29, R205, 0xfffffff8 ;  /* 0xfffffff8cd1d7836 */ /* 0x000fe20000000000 */
[-C--:B------:R-:W-:Y:S02]  /*2fe0*/  IADD3 R64, P6, PT, R65, R140.reuse, RZ ;  /* 0x0000008c41407210 */ /* 0x080fe40007fde0ff */
[----:B------:R-:W-:Y:S02]  /*2ff0*/  SHF.R.S32.HI R55, RZ, 0x1f, R35 ;  /* 0x0000001fff377819 */ /* 0x000fe40000011423 */
[-C--:B------:R-:W-:Y:S01]  /*3000*/  IADD3 R34, P0, PT, R35, R140.reuse, RZ ;  /* 0x0000008c23227210 */ /* 0x080fe20007f1e0ff */
[----:B-----5:R-:W-:Y:S01]  /*3010*/  IMAD R45, R135, 0x7, RZ ;  /* 0x00000007872d7824 */ /* 0x020fe200078e02ff */
[----:B------:R-:W-:Y:S01]  /*3020*/  ISETP.GE.U32.AND P2, PT, R29, 0x7fffffb9, PT ;  /* 0x7fffffb91d00780c */ /* 0x000fe20003f46070 */
[--C-:B------:R-:W-:Y:S02]  /*3030*/  IMAD.X R65, R59, 0x1, R133.reuse, P6 ;  /* 0x000000013b417824 */ /* 0x100fe400030e0685 */
[----:B------:R-:W-:Y:S01]  /*3040*/  IMAD.X R35, R55, 0x1, R133, P0 ;  /* 0x0000000137237824 */ /* 0x000fe200000e0685 */
[----:B------:R-:W-:Y:S01]  /*3050*/  SHF.R.S32.HI R59, RZ, 0x1f, R45 ;  /* 0x0000001fff3b7819 */ /* 0x000fe2000001142d */
[----:B------:R-:W-:Y:S01]  /*3060*/  VIADD R29, R205, 0xfffffff6 ;  /* 0xfffffff6cd1d7836 */ /* 0x000fe20000000000 */
[----:B------:R-:W-:Y:S01]  /*3070*/  IADD3 R44, P6, PT, R45, R140, RZ ;  /* 0x0000008c2d2c7210 */ /* 0x000fe20007fde0ff */
[----:B-1----:R-:W-:Y:S01]  /*3080*/  IMAD R39, R135, 0x6, RZ ;  /* 0x0000000687277824 */ /* 0x002fe200078e02ff */
[----:B------:R-:W-:Y:S01]  /*3090*/  ISETP.GE.U32.AND P4, PT, R49, 0x7fffffba, PT ;  /* 0x7fffffba3100780c */ /* 0x000fe20003f86070 */
[----:B------:R-:W-:Y:S01]  /*30a0*/  VIADD R49, R205, 0xfffffff7 ;  /* 0xfffffff7cd317836 */ /* 0x000fe20000000000 */
[----:B------:R1:W5:Y:S01]  /*30b0*/  @!P3 LDG.E.U8 R189, desc[UR26][R34.64] ;  /* 0x0000001a22bdb981 */ /* 0x000362000c1e1100 */
[----:B------:R-:W-:Y:S01]  /*30c0*/  IMAD.X R45, R59, 0x1, R133, P6 ;  /* 0x000000013b2d7824 */ /* 0x000fe200030e0685 */
[----:B------:R-:W-:-:S02]  /*30d0*/  SHF.R.S32.HI R55, RZ, 0x1f, R39 ;  /* 0x0000001fff377819 */ /* 0x000fc40000011427 */
[----:B------:R0:W2:Y:S01]  /*30e0*/  @!P5 LDG.E.U8 R206, desc[UR26][R64.64] ;  /* 0x0000001a40ced981 */ /* 0x0000a2000c1e1100 */
[----:B------:R-:W-:Y:S01]  /*30f0*/  ISETP.GE.U32.AND P5, PT, R29, 0x7fffffb7, PT ;  /* 0x7fffffb71d00780c */ /* 0x000fe20003fa6070 */
[----:B------:R-:W-:Y:S01]  /*3100*/  IMAD.SHL.U32 R29, R135, 0x8, RZ ;  /* 0x00000008871d7824 */ /* 0x000fe200078e00ff */
[-C--:B------:R-:W-:Y:S02]  /*3110*/  IADD3 R38, P3, PT, R39, R140.reuse, RZ ;  /* 0x0000008c27267210 */ /* 0x080fe40007f7e0ff */
[----:B-1----:R-:W-:Y:S02]  /*3120*/  PRMT R34, RZ, 0x7610, R34 ;  /* 0x00007610ff227816 */ /* 0x002fe40000000022 */
[----:B------:R-:W-:Y:S01]  /*3130*/  ISETP.GE.U32.AND P0, PT, R49, 0x7fffffb8, PT ;  /* 0x7fffffb83100780c */ /* 0x000fe20003f06070 */
[----:B------:R-:W-:Y:S01]  /*3140*/  IMAD.X R39, R55, 0x1, R133, P3 ;  /* 0x0000000137277824 */ /* 0x000fe200018e0685 */
[----:B------:R-:W-:Y:S02]  /*3150*/  SHF.R.S32.HI R59, RZ, 0x1f, R29 ;  /* 0x0000001fff3b7819 */ /* 0x000fe4000001141d */
[----:B------:R-:W2:Y:S01]  /*3160*/  @!P2 LDG.E.U8 R34, desc[UR26][R44.64] ;  /* 0x0000001a2c22a981 */ /* 0x000ea2000c1e1100 */
[----:B0-----:R-:W-:-:S03]  /*3170*/  IADD3 R64, P2, PT, R29, R140, RZ ;  /* 0x0000008c1d407210 */ /* 0x001fc60007f5e0ff */
[----:B------:R0:W2:Y:S02]  /*3180*/  @!P4 LDG.E.U8 R177, desc[UR26][R38.64] ;  /* 0x0000001a26b1c981 */ /* 0x0000a4000c1e1100 */
[----:B------:R-:W-:-:S05]  /*3190*/  IMAD.X R65, R59, 0x1, R133, P2 ;  /* 0x000000013b417824 */ /* 0x000fca00010e0685 */
[----:B------:R1:W2:Y:S01]  /*31a0*/  @!P0 LDG.E.U8 R248, desc[UR26][R64.64] ;  /* 0x0000001a40f88981 */ /* 0x0002a2000c1e1100 */
[----:B0-----:R-:W-:-:S05]  /*31b0*/  VIADD R38, R205, 0xffffffec ;  /* 0xffffffeccd267836 */ /* 0x001fca0000000000 */
[----:B------:R-:W-:Y:S01]  /*31c0*/  ISETP.GE.U32.AND P0, PT, R38, 0x7fffffad, PT ;  /* 0x7fffffad2600780c */ /* 0x000fe20003f06070 */
[C---:B------:R-:W-:Y:S02]  /*31d0*/  VIADD R38, R205.reuse, 0xffffffed ;  /* 0xffffffedcd267836 */ /* 0x040fe40000000000 */
[----:B------:R-:W-:-:S03]  /*31e0*/  VIADD R39, R205, 0xffffffee ;  /* 0xffffffeecd277836 */ /* 0x000fc60000000000 */
[----:B------:R-:W-:Y:S01]  /*31f0*/  ISETP.GE.U32.AND P2, PT, R38, 0x7fffffae, PT ;  /* 0x7fffffae2600780c */ /* 0x000fe20003f46070 */
[----:B------:R-:W-:Y:S01]  /*3200*/  VIADD R38, R205, 0xffffffef ;  /* 0xffffffefcd267836 */ /* 0x000fe20000000000 */
[----:B------:R-:W-:Y:S02]  /*3210*/  SEL R80, RZ, 0x1, P0 ;  /* 0x00000001ff507807 */ /* 0x000fe40000000000 */
[----:B------:R-:W-:Y:S01]  /*3220*/  ISETP.GE.U32.AND P0, PT, R39, 0x7fffffaf, PT ;  /* 0x7fffffaf2700780c */ /* 0x000fe20003f06070 */
[C---:B------:R-:W-:Y:S01]  /*3230*/  VIADD R39, R205.reuse, 0xffffffe8 ;  /* 0xffffffe8cd277836 */ /* 0x040fe20000000000 */
[----:B------:R-:W-:Y:S02]  /*3240*/  SEL R89, RZ, 0x1fffe, P2 ;  /* 0x0001fffeff597807 */ /* 0x000fe40001000000 */
[----:B------:R-:W-:Y:S01]  /*3250*/  ISETP.GE.U32.AND P2, PT, R38, 0x7fffffb0, PT ;  /* 0x7fffffb02600780c */ /* 0x000fe20003f46070 */
[----:B------:R-:W-:Y:S01]  /*3260*/  VIADD R38, R205, 0xffffffe9 ;  /* 0xffffffe9cd267836 */ /* 0x000fe20000000000 */
[----:B------:R-:W-:-:S02]  /*3270*/  SEL R102, RZ, 0x4, P0 ;  /* 0x00000004ff667807 */ /* 0x000fc40000000000 */
[----:B------:R-:W-:Y:S01]  /*3280*/  ISETP.GE.U32.AND P0, PT, R39, 0x7fffffa9, PT ;  /* 0x7fffffa92700780c */ /* 0x000fe20003f06070 */
[C---:B------:R-:W-:Y:S01]  /*3290*/  VIADD R39, R205.reuse, 0xffffffea ;  /* 0xffffffeacd277836 */ /* 0x040fe20000000000 */
[----:B------:R-:W-:Y:S02]  /*32a0*/  SEL R109, RZ, 0x7fff8, P2 ;  /* 0x0007fff8ff6d7807 */ /* 0x000fe40001000000 */
[----:B------:R-:W-:Y:S01]  /*32b0*/  ISETP.GE.U32.AND P2, PT, R38, 0x7fffffaa, PT ;  /* 0x7fffffaa2600780c */ /* 0x000fe20003f46070 */
[----:B------:R-:W-:Y:S02]  /*32c0*/  VIADD R38, R205, 0xffffffeb ;  /* 0xffffffebcd267836 */ /* 0x000fe40000000000 */
[----:B------:R-:W-:Y:S01]  /*32d0*/  IMAD R35, R135, 0x9, RZ ;  /* 0x0000000987237824 */ /* 0x000fe200078e02ff */
[----:B------:R-:W-:Y:S02]  /*32e0*/  SEL R108, RZ, 0x1, P0 ;  /* 0x00000001ff6c7807 */ /* 0x000fe40000000000 */
[----:B------:R-:W-:Y:S01]  /*32f0*/  ISETP.GE.U32.AND P0, PT, R39, 0x7fffffab, PT ;  /* 0x7fffffab2700780c */ /* 0x000fe20003f06070 */
[----:B------:R-:W-:Y:S01]  /*3300*/  VIADD R39, R205, 0xffffffe4 ;  /* 0xffffffe4cd277836 */ /* 0x000fe20000000000 */
[----:B------:R-:W-:-:S02]  /*3310*/  SEL R113, RZ, 0x1fffe, P2 ;  /* 0x0001fffeff717807 */ /* 0x000fc40001000000 */
[----:B------:R-:W-:Y:S01]  /*3320*/  ISETP.GE.U32.AND P2, PT, R38, 0x7fffffac, PT ;  /* 0x7fffffac2600780c */ /* 0x000fe20003f46070 */
[----:B------:R-:W-:Y:S01]  /*3330*/  VIADD R38, R205, 0xffffffe5 ;  /* 0xffffffe5cd267836 */ /* 0x000fe20000000000 */
[----:B------:R-:W-:Y:S02]  /*3340*/  SHF.R.S32.HI R69, RZ, 0x1f, R35 ;  /* 0x0000001fff457819 */ /* 0x000fe40000011423 */
[----:B------:R-:W-:Y:S02]  /*3350*/  IADD3 R68, P4, PT, R35, R140, RZ ;  /* 0x0000008c23447210 */ /* 0x000fe40007f9e0ff */
[----:B------:R-:W-:Y:S02]  /*3360*/  SEL R106, RZ, 0x4, P0 ;  /* 0x00000004ff6a7807 */ /* 0x000fe40000000000 */
[----:B------:R-:W-:Y:S01]  /*3370*/  ISETP.GE.U32.AND P0, PT, R39, 0x7fffffa5, PT ;  /* 0x7fffffa52700780c */ /* 0x000fe20003f06070 */
[----:B------:R-:W-:Y:S01]  /*3380*/  IMAD.X R69, R69, 0x1, R133, P4 ;  /* 0x0000000145457824 */ /* 0x000fe200020e0685 */
[----:B------:R-:W-:Y:S01]  /*3390*/  SEL R111, RZ, 0x7fff8, P2 ;  /* 0x0007fff8ff6f7807 */ /* 0x000fe20001000000 */
[C---:B------:R-:W-:Y:S01]  /*33a0*/  VIADD R39, R205.reuse, 0xffffffe7 ;  /* 0xffffffe7cd277836 */ /* 0x040fe20000000000 */
[----:B------:R-:W-:Y:S01]  /*33b0*/  ISETP.GE.U32.AND P2, PT, R38, 0x7fffffa6, PT ;  /* 0x7fffffa62600780c */ /* 0x000fe20003f46070 */
[C---:B------:R-:W-:Y:S01]  /*33c0*/  VIADD R44, R205.reuse, 0xffffffe6 ;  /* 0xffffffe6cd2c7836 */ /* 0x040fe20000000000 */
[----:B------:R0:W2:Y:S01]  /*33d0*/  @!P5 LDG.E.U8 R234, desc[UR26][R68.64] ;  /* 0x0000001a44ead981 */ /* 0x0000a2000c1e1100 */
[----:B------:R-:W-:Y:S01]  /*33e0*/  VIADD R38, R205, 0xffffffe1 ;  /* 0xffffffe1cd267836 */ /* 0x000fe20000000000 */
[----:B------:R-:W-:-:S02]  /*33f0*/  SEL R117, RZ, 0x1fffe, P2 ;  /* 0x0001fffeff757807 */ /* 0x000fc40001000000 */
[----:B------:R-:W-:Y:S02]  /*3400*/  SEL R112, RZ, 0x1, P0 ;  /* 0x00000001ff707807 */ /* 0x000fe40000000000 */
[----:B------:R-:W-:Y:S01]  /*3410*/  ISETP.GE.U32.AND P2, PT, R39, 0x7fffffa8, PT ;  /* 0x7fffffa82700780c */ /* 0x000fe20003f46070 */
[C---:B------:R-:W-:Y:S01]  /*3420*/  VIADD R39, R205.reuse, 0xffffffe2 ;  /* 0xffffffe2cd277836 */ /* 0x040fe20000000000 */
[----:B------:R-:W-:Y:S02]  /*3430*/  ISETP.GE.U32.AND P0, PT, R44, 0x7fffffa7, PT ;  /* 0x7fffffa72c00780c */ /* 0x000fe40003f06070 */
[----:B------:R-:W-:Y:S01]  /*3440*/  ISETP.GE.U32.AND P5, PT, R38, 0x7fffffa2, PT ;  /* 0x7fffffa22600780c */ /* 0x000fe20003fa6070 */
[----:B------:R-:W-:Y:S01]  /*3450*/  VIADD R38, R205, 0xffffffe3 ;  /* 0xffffffe3cd267836 */ /* 0x000fe20000000000 */
[----:B------:R-:W-:Y:S02]  /*3460*/  SEL R110, RZ, 0x4, P0 ;  /* 0x00000004ff6e7807 */ /* 0x000fe40000000000 */
[----:B------:R-:W-:-:S02]  /*3470*/  SEL R115, RZ, 0x7fff8, P2 ;  /* 0x0007fff8ff737807 */ /* 0x000fc40001000000 */
[----:B------:R-:W-:Y:S01]  /*3480*/  ISETP.GE.U32.AND P0, PT, R39, 0x7fffffa3, PT ;  /* 0x7fffffa32700780c */ /* 0x000fe20003f06070 */
[C---:B------:R-:W-:Y:S01]  /*3490*/  VIADD R39, R205.reuse, 0xffffffcc ;  /* 0xffffffcccd277836 */ /* 0x040fe20000000000 */
[----:B------:R-:W-:Y:S01]  /*34a0*/  ISETP.GE.U32.AND P2, PT, R38, 0x7fffffa4, PT ;  /* 0x7fffffa42600780c */ /* 0x000fe20003f46070 */
[C---:B------:R-:W-:Y:S01]  /*34b0*/  VIADD R38, R205.reuse, 0xffffffcd ;  /* 0xffffffcdcd267836 */ /* 0x040fe20000000000 */
[----:B------:R-:W-:Y:S01]  /*34c0*/  SEL R114, RZ, 0x4, P0 ;  /* 0x00000004ff727807 */ /* 0x000fe20000000000 */
[----:B------:R-:W-:Y:S01]  /*34d0*/  VIADD R44, R205, 0xffffffce ;  /* 0xffffffcecd2c7836 */ /* 0x000fe20000000000 */
[----:B------:R-:W-:Y:S01]  /*34e0*/  ISETP.GE.U32.AND P0, PT, R39, 0x7fffff8d, PT ;  /* 0x7fffff8d2700780c */ /* 0x000fe20003f06070 */
[----:B------:R-:W-:Y:S01]  /*34f0*/  VIADD R39, R205, 0xffffffcf ;  /* 0xffffffcfcd277836 */ /* 0x000fe20000000000 */
[----:B------:R-:W-:Y:S02]  /*3500*/  SEL R119, RZ, 0x7fff8, P2 ;  /* 0x0007fff8ff777807 */ /* 0x000fe40001000000 */
[----:B------:R-:W-:-:S02]  /*3510*/  ISETP.GE.U32.AND P2, PT, R38, 0x7fffff8e, PT ;  /* 0x7fffff8e2600780c */ /* 0x000fc40003f46070 */
[----:B------:R-:W-:Y:S02]  /*3520*/  SEL R38, RZ, 0x1, P0 ;  /* 0x00000001ff267807 */ /* 0x000fe40000000000 */
[----:B-1----:R-:W-:Y:S02]  /*3530*/  SEL R65, RZ, 0x1fffe, P2 ;  /* 0x0001fffeff417807 */ /* 0x002fe40001000000 */
[----:B------:R-:W-:Y:S01]  /*3540*/  ISETP.GE.U32.AND P0, PT, R44, 0x7fffff8f, PT ;  /* 0x7fffff8f2c00780c */ /* 0x000fe20003f06070 */
[----:B------:R-:W-:Y:S01]  /*3550*/  VIADD R44, R205, 0xffffffc8 ;  /* 0xffffffc8cd2c7836 */ /* 0x000fe20000000000 */
[----:B------:R-:W-:Y:S01]  /*3560*/  ISETP.GE.U32.AND P2, PT, R39, 0x7fffff90, PT ;  /* 0x7fffff902700780c */ /* 0x000fe20003f46070 */
[C---:B------:R-:W-:Y:S01]  /*3570*/  VIADD R39, R205.reuse, 0xffffffc9 ;  /* 0xffffffc9cd277836 */ /* 0x040fe20000000000 */
[----:B------:R-:W-:Y:S01]  /*3580*/  SEL R64, RZ, 0x4, P0 ;  /* 0x00000004ff407807 */ /* 0x000fe20000000000 */
[C---:B------:R-:W-:Y:S01]  /*3590*/  VIADD R45, R205.reuse, 0xffffffca ;  /* 0xffffffcacd2d7836 */ /* 0x040fe20000000000 */
[----:B------:R-:W-:Y:S01]  /*35a0*/  SEL R59, RZ, 0x7fff8, P2 ;  /* 0x0007fff8ff3b7807 */ /* 0x000fe20001000000 */
[----:B------:R-:W-:Y:S01]  /*35b0*/  VIADD R49, R205, 0xfffffff5 ;  /* 0xfffffff5cd317836 */ /* 0x000fe20000000000 */
[----:B------:R-:W-:-:S02]  /*35c0*/  ISETP.GE.U32.AND P0, PT, R44, 0x7fffff89, PT ;  /* 0x7fffff892c00780c */ /* 0x000fc40003f06070 */
[----:B------:R-:W-:Y:S01]  /*35d0*/  ISETP.GE.U32.AND P2, PT, R39, 0x7fffff8a, PT ;  /* 0x7fffff8a2700780c */ /* 0x000fe20003f46070 */
[----:B------:R-:W-:Y:S01]  /*35e0*/  VIADD R39, R205, 0xffffffcb ;  /* 0xffffffcbcd277836 */ /* 0x000fe20000000000 */
[----:B------:R-:W-:Y:S02]  /*35f0*/  SEL R44, RZ, 0x1, P0 ;  /* 0x00000001ff2c7807 */ /* 0x000fe40000000000 */
[----:B------:R-:W-:Y:S01]  /*3600*/  ISETP.GE.U32.AND P0, PT, R45, 0x7fffff8b, PT ;  /* 0x7fffff8b2d00780c */ /* 0x000fe20003f06070 */
[----:B------:R-:W-:Y:S01]  /*3610*/  VIADD R45, R205, 0xffffffc4 ;  /* 0xffffffc4cd2d7836 */ /* 0x000fe20000000000 */
[----:B------:R-:W-:Y:S02]  /*3620*/  SEL R75, RZ, 0x1fffe, P2 ;  /* 0x0001fffeff4b7807 */ /* 0x000fe40001000000 */
[----:B------:R-:W-:Y:S01]  /*3630*/  ISETP.GE.U32.AND P3, PT, R49, 0x7fffffb6, PT ;  /* 0x7fffffb63100780c */ /* 0x000fe20003f66070 */
[----:B------:R-:W-:Y:S01]  /*3640*/  VIADD R49, R205, 0xfffffff4 ;  /* 0xfffffff4cd317836 */ /* 0x000fe20000000000 */
[----:B------:R-:W-:Y:S01]  /*3650*/  ISETP.GE.U32.AND P2, PT, R39, 0x7fffff8c, PT ;  /* 0x7fffff8c2700780c */ /* 0x000fe20003f46070 */
[----:B------:R-:W-:Y:S01]  /*3660*/  VIADD R39, R205, 0xffffffc5 ;  /* 0xffffffc5cd277836 */ /* 0x000fe20000000000 */
[----:B------:R-:W-:-:S02]  /*3670*/  SEL R74, RZ, 0x4, P0 ;  /* 0x00000004ff4a7807 */ /* 0x000fc40000000000 */
[----:B------:R-:W-:Y:S01]  /*3680*/  ISETP.GE.U32.AND P0, PT, R45, 0x7fffff85, PT ;  /* 0x7fffff852d00780c */ /* 0x000fe20003f06070 */
[----:B------:R-:W-:Y:S01]  /*3690*/  VIADD R45, R205, 0xffffffc7 ;  /* 0xffffffc7cd2d7836 */ /* 0x000fe20000000000 */
[----:B0-----:R-:W-:Y:S02]  /*36a0*/  SEL R69, RZ, 0x7fff8, P2 ;  /* 0x0007fff8ff457807 */ /* 0x001fe40001000000 */
[----:B------:R-:W-:Y:S01]  /*36b0*/  ISETP.GE.U32.AND P6, PT, R49, 0x7fffffb5, PT ;  /* 0x7fffffb53100780c */ /* 0x000fe20003fc6070 */
[----:B------:R-:W-:Y:S01]  /*36c0*/  VIADD R49, R205, 0xffffffc6 ;  /* 0xffffffc6cd317836 */ /* 0x000fe20000000000 */
[----:B------:R-:W-:Y:S01]  /*36d0*/  ISETP.GE.U32.AND P2, PT, R39, 0x7fffff86, PT ;  /* 0x7fffff862700780c */ /* 0x000fe20003f46070 */
[----:B------:R-:W-:Y:S01]  /*36e0*/  VIADD R39, R205, 0xffffffc1 ;  /* 0xffffffc1cd277836 */ /* 0x000fe20000000000 */
[----:B------:R-:W-:Y:S02]  /*36f0*/  SEL R121, RZ, 0x1fffe, P5 ;  /* 0x0001fffeff797807 */ /* 0x000fe40002800000 */
[----:B------:R-:W-:-:S02]  /*3700*/  SEL R81, RZ, 0x1fffe, P2 ;  /* 0x0001fffeff517807 */ /* 0x000fc40001000000 */
[----:B------:R-:W-:Y:S02]  /*3710*/  SEL R68, RZ, 0x1, P0 ;  /* 0x00000001ff447807 */ /* 0x000fe40000000000 */
[----:B------:R-:W-:Y:S01]  /*3720*/  ISETP.GE.U32.AND P2, PT, R45, 0x7fffff88, PT ;  /* 0x7fffff882d00780c */ /* 0x000fe20003f46070 */
[----:B------:R-:W-:Y:S01]  /*3730*/  VIADD R45, R205, 0xffffffc2 ;  /* 0xffffffc2cd2d7836 */ /* 0x000fe20000000000 */
[----:B------:R-:W-:Y:S02]  /*3740*/  ISETP.GE.U32.AND P0, PT, R49, 0x7fffff87, PT ;  /* 0x7fffff873100780c */ /* 0x000fe40003f06070 */
[----:B------:R-:W-:Y:S01]  /*3750*/  ISETP.GE.U32.AND P5, PT, R39, 0x7fffff82, PT ;  /* 0x7fffff822700780c */ /* 0x000fe20003fa6070 */
[----:B------:R-:W-:Y:S01]  /*3760*/  VIADD R39, R205, 0xffffffc3 ;  /* 0xffffffc3cd277836 */ /* 0x000fe20000000000 */
[----:B------:R-:W-:Y:S02]  /*3770*/  SEL R132, RZ, 0x4, P0 ;  /* 0x00000004ff847807 */ /* 0x000fe40000000000 */
[----:B------:R-:W-:-:S02]  /*3780*/  SEL R79, RZ, 0x7fff8, P2 ;  /* 0x0007fff8ff4f7807 */ /* 0x000fc40001000000 */
[----:B------:R-:W-:Y:S01]  /*3790*/  ISETP.GE.U32.AND P0, PT, R45, 0x7fffff83, PT ;  /* 0x7fffff832d00780c */ /* 0x000fe20003f06070 */
[----:B------:R-:W-:Y:S01]  /*37a0*/  VIADD R45, R205, 0xffffffdc ;  /* 0xffffffdccd2d7836 */ /* 0x000fe20000000000 */
        /* <DEDUP_REMOVED lines=8> */
[----:B------:R-:W-:-:S02]  /*3830*/  SEL R90, RZ, 0x1, P0 ;  /* 0x00000001ff5a7807 */ /* 0x000fc40000000000 */
        /* <DEDUP_REMOVED lines=28> */
[C---:B------:R-:W-:Y:S01]  /*3a00*/  VIADD R39, R205.reuse, 0xffffffd1 ;  /* 0xffffffd1cd277836 */ /* 0x040fe20000000000 */
[----:B------:R-:W-:Y:S01]  /*3a10*/  SEL R96, RZ, 0x4, P0 ;  /* 0x00000004ff607807 */ /* 0x000fe20000000000 */
[----:B------:R-:W-:Y:S01]  /*3a20*/  VIADD R49, R205, 0xffffffd2 ;  /* 0xffffffd2cd317836 */ /* 0x000fe20000000000 */
[----:B------:R-:W-:Y:S01]  /*3a30*/  ISETP.GE.U32.AND P0, PT, R45, 0x7fffff91, PT ;  /* 0x7fffff912d00780c */ /* 0x000fe20003f06070 */
[----:B------:R-:W-:Y:S01]  /*3a40*/  VIADD R45, R205, 0xffffffd3 ;  /* 0xffffffd3cd2d7836 */ /* 0x000fe20000000000 */
[----:B------:R-:W-:Y:S02]  /*3a50*/  SEL R101, RZ, 0x7fff8, P2 ;  /* 0x0007fff8ff657807 */ /* 0x000fe40001000000 */
[----:B------:R-:W-:Y:S01]  /*3a60*/  ISETP.GE.U32.AND P2, PT, R39, 0x7fffff92, PT ;  /* 0x7fffff922700780c */ /* 0x000fe20003f46070 */
[----:B------:R-:W-:Y:S01]  /*3a70*/  VIADD R55, R205, 0xfffffff3 ;  /* 0xfffffff3cd377836 */ /* 0x000fe20000000000 */
[----:B------:R-:W-:Y:S01]  /*3a80*/  SEL R100, RZ, 0x1, P0 ;  /* 0x00000001ff647807 */ /* 0x000fe20000000000 */
[----:B------:R-:W-:Y:S01]  /*3a90*/  IMAD R39, R135, 0xa, RZ ;  /* 0x0000000a87277824 */ /* 0x000fe200078e02ff */
[----:B------:R-:W-:-:S02]  /*3aa0*/  ISETP.GE.U32.AND P0, PT, R49, 0x7fffff93, PT ;  /* 0x7fffff933100780c */ /* 0x000fc40003f06070 */
[----:B------:R-:W-:Y:S02]  /*3ab0*/  SEL R107, RZ, 0x1fffe, P2 ;  /* 0x0001fffeff6b7807 */ /* 0x000fe40001000000 */
[----:B------:R-:W-:Y:S01]  /*3ac0*/  ISETP.GE.U32.AND P2, PT, R45, 0x7fffff94, PT ;  /* 0x7fffff942d00780c */ /* 0x000fe20003f46070 */
[----:B------:R-:W-:Y:S01]  /*3ad0*/  IMAD R45, R135, 0xb, RZ ;  /* 0x0000000b872d7824 */ /* 0x000fe200078e02ff */
[----:B------:R-:W-:Y:S02]  /*3ae0*/  ISETP.GE.U32.AND P4, PT, R55, 0x7fffffb4, PT ;  /* 0x7fffffb43700780c */ /* 0x000fe40003f86070 */
[----:B------:R-:W-:Y:S02]  /*3af0*/  SEL R146, RZ, 0x4, P0 ;  /* 0x00000004ff927807 */ /* 0x000fe40000000000 */
[----:B------:R-:W-:Y:S02]  /*3b00*/  SHF.R.S32.HI R55, RZ, 0x1f, R39 ;  /* 0x0000001fff377819 */ /* 0x000fe40000011427 */
[----:B------:R-:W-:-:S02]  /*3b10*/  IADD3 R84, P0, PT, R39, R140, RZ ;  /* 0x0000008c27547210 */ /* 0x000fc40007f1e0ff */
[----:B------:R-:W-:Y:S01]  /*3b20*/  SEL R105, RZ, 0x7fff8, P2 ;  /* 0x0007fff8ff697807 */ /* 0x000fe20001000000 */
[----:B------:R-:W-:Y:S01]  /*3b30*/  IMAD R49, R135, 0xc, RZ ;  /* 0x0000000c87317824 */ /* 0x000fe200078e02ff */
[----:B------:R-:W-:Y:S02]  /*3b40*/  SHF.R.S32.HI R87, RZ, 0x1f, R45 ;  /* 0x0000001fff577819 */ /* 0x000fe4000001142d */
[-C--:B------:R-:W-:Y:S01]  /*3b50*/  IADD3 R86, P2, PT, R45, R140.reuse, RZ ;  /* 0x0000008c2d567210 */ /* 0x080fe20007f5e0ff */
[----:B------:R-:W-:Y:S01]  /*3b60*/  IMAD.X R85, R55, 0x1, R133, P0 ;  /* 0x0000000137557824 */ /* 0x000fe200000e0685 */
[----:B------:R-:W-:Y:S01]  /*3b70*/  ISETP.GE.U32.AND P0, PT, R88, 0x7fffffa1, PT ;  /* 0x7fffffa15800780c */ /* 0x000fe20003f06070 */
[----:B------:R-:W-:Y:S01]  /*3b80*/  VIADD R55, R205, 0xffffffc0 ;  /* 0xffffffc0cd377836 */ /* 0x000fe20000000000 */
[----:B------:R-:W-:Y:S01]  /*3b90*/  SHF.R.S32.HI R123, RZ, 0x1f, R49 ;  /* 0x0000001fff7b7819 */ /* 0x000fe20000011431 */
[----:B------:R-:W-:Y:S01]  /*3ba0*/  IMAD.X R87, R87, 0x1, R133, P2 ;  /* 0x0000000157577824 */ /* 0x000fe200010e0685 */
[----:B------:R-:W-:Y:S01]  /*3bb0*/  IADD3 R88, P2, PT, R49, R140, RZ ;  /* 0x0000008c31587210 */ /* 0x000fe20007f5e0ff */
[----:B------:R-:W-:Y:S01]  /*3bc0*/  IMAD.IADD R104, R80, 0x1, R89 ;  /* 0x0000000150687824 */ /* 0x000fe200078e0259 */
[----:B------:R-:W-:Y:S01]  /*3bd0*/  SEL R80, RZ, 0x1, P0 ;  /* 0x00000001ff507807 */ /* 0x000fe20000000000 */
[----:B------:R-:W-:-:S02]  /*3be0*/  IMAD.IADD R108, R108, 0x1, R113 ;  /* 0x000000016c6c7824 */ /* 0x000fc400078e0271 */
[----:B------:R-:W-:Y:S01]  /*3bf0*/  IMAD.IADD R38, R38, 0x1, R65 ;  /* 0x0000000126267824 */ /* 0x000fe200078e0241 */
[----:B------:R-:W-:Y:S01]  /*3c00*/  SEL R91, RZ, 0x1fffe, P5 ;  /* 0x0001fffeff5b7807 */ /* 0x000fe20002800000 */
[----:B------:R-:W-:Y:S01]  /*3c10*/  IMAD.X R89, R123, 0x1, R133, P2 ;  /* 0x000000017b597824 */ /* 0x000fe200010e0685 */
[----:B------:R-:W-:Y:S01]  /*3c20*/  ISETP.GE.U32.AND P2, PT, R55, 0x7fffff81, PT ;  /* 0x7fffff813700780c */ /* 0x000fe20003f46070 */
[----:B------:R-:W-:Y:S01]  /*3c30*/  IMAD.IADD R121, R80, 0x1, R121 ;  /* 0x0000000150797824 */ /* 0x000fe200078e0279 */
[----:B------:R-:W-:Y:S01]  /*3c40*/  LOP3.LUT R108, R108, 0x3, RZ, 0xc0, !PT ;  /* 0x000000036c6c7812 */ /* 0x000fe200078ec0ff */
[----:B------:R-:W-:Y:S01]  /*3c50*/  IMAD.IADD R112, R112, 0x1, R117 ;  /* 0x0000000170707824 */ /* 0x000fe200078e0275 */
[----:B------:R-:W-:Y:S01]  /*3c60*/  SEL R80, RZ, 0x1, P2 ;  /* 0x00000001ff507807 */ /* 0x000fe20001000000 */
[----:B------:R-:W-:Y:S01]  /*3c70*/  IMAD.IADD R44, R44, 0x1, R75 ;  /* 0x000000012c2c7824 */ /* 0x000fe200078e024b */
[----:B------:R-:W-:Y:S01]  /*3c80*/  IADD3 R106, PT, PT, R108, R111, R106 ;  /* 0x0000006f6c6a7210 */ /* 0x000fe20007ffe06a */
[----:B------:R-:W-:Y:S01]  /*3c90*/  IMAD.IADD R68, R68, 0x1, R81 ;  /* 0x0000000144447824 */ /* 0x000fe200078e0251 */
[----:B------:R-:W-:Y:S01]  /*3ca0*/  LOP3.LUT R38, R38, 0x3, RZ, 0xc0, !PT ;  /* 0x0000000326267812 */ /* 0x000fe200078ec0ff */
[----:B------:R-:W-:Y:S01]  /*3cb0*/  IMAD.IADD R90, R90, 0x1, R95 ;  /* 0x000000015a5a7824 */ /* 0x000fe200078e025f */
[----:B------:R-:W-:Y:S01]  /*3cc0*/  LOP3.LUT R121, R121, 0x3, RZ, 0xc0, !PT ;  /* 0x0000000379797812 */ /* 0x000fe200078ec0ff */
[----:B------:R-:W-:Y:S01]  /*3cd0*/  IMAD.IADD R80, R80, 0x1, R91 ;  /* 0x0000000150507824 */ /* 0x000fe200078e025b */
[----:B------:R-:W-:Y:S01]  /*3ce0*/  IADD3 R64, PT, PT, R38, R59, R64 ;  /* 0x0000003b26407210 */ /* 0x000fe20007ffe040 */
[----:B------:R-:W-:Y:S01]  /*3cf0*/  IMAD.SHL.U32 R59, R106, 0x100, RZ ;  /* 0x000001006a3b7824 */ /* 0x000fe200078e00ff */
[----:B------:R-:W-:Y:S01]  /*3d00*/  LOP3.LUT R104, R104, 0x3, RZ, 0xc0, !PT ;  /* 0x0000000368687812 */ /* 0x000fe200078ec0ff */
[----:B------:R0:W2:Y:S01]  /*3d10*/  @!P3 LDG.E.U8 R211, desc[UR26][R84.64] ;  /* 0x0000001a54d3b981 */ /* 0x0000a2000c1e1100 */
[----:B------:R-:W-:-:S02]  /*3d20*/  LOP3.LUT R112, R112, 0x3, RZ, 0xc0, !PT ;  /* 0x0000000370707812 */ /* 0x000fc400078ec0ff */
[----:B------:R-:W-:Y:S01]  /*3d30*/  IADD3 R114, PT, PT, R121, R119, R114 ;  /* 0x0000007779727210 */ /* 0x000fe20007ffe072 */
[----:B------:R1:W2:Y:S01]  /*3d40*/  @!P6 LDG.E.U8 R216, desc[UR26][R86.64] ;  /* 0x0000001a56d8e981 */ /* 0x0002a2000c1e1100 */
[----:B------:R-:W-:Y:S02]  /*3d50*/  IADD3 R102, PT, PT, R104, R109, R102 ;  /* 0x0000006d68667210 */ /* 0x000fe40007ffe066 */
[----:B------:R-:W-:Y:S01]  /*3d60*/  IADD3 R110, PT, PT, R112, R115, R110 ;  /* 0x00000073706e7210 */ /* 0x000fe20007ffe06e */
[----:B------:R0:W2:Y:S01]  /*3d70*/  @!P4 LDG.E.U8 R191, desc[UR26][R88.64] ;  /* 0x0000001a58bfc981 */ /* 0x0000a2000c1e1100 */
[----:B------:R-:W-:Y:S02]  /*3d80*/  LOP3.LUT R80, R80, 0x3, RZ, 0xc0, !PT ;  /* 0x0000000350507812 */ /* 0x000fe400078ec0ff */
[----:B------:R-:W-:Y:S02]  /*3d90*/  LOP3.LUT R65, R114, 0xf, RZ, 0xc0, !PT ;  /* 0x0000000f72417812 */ /* 0x000fe400078ec0ff */
[----:B------:R-:W-:-:S02]  /*3da0*/  LOP3.LUT R59, R59, 0xf00, RZ, 0xe2, !PT ;  /* 0x00000f003b3b7812 */ /* 0x000fc400078ee2ff */
[----:B------:R-:W-:Y:S01]  /*3db0*/  LOP3.LUT R44, R44, 0x3, RZ, 0xc0, !PT ;  /* 0x000000032c2c7812 */ /* 0x000fe200078ec0ff */
[----:B------:R-:W-:Y:S01]  /*3dc0*/  IMAD R134, R110, 0x10, R65 ;  /* 0x000000106e867824 */ /* 0x000fe200078e0241 */
[----:B------:R-:W-:Y:S01]  /*3dd0*/  IADD3 R148, PT, PT, R80, R83, R148 ;  /* 0x0000005350947210 */ /* 0x000fe20007ffe094 */
[----:B------:R-:W-:Y:S01]  /*3de0*/  IMAD R80, R102, 0x1000, R59 ;  /* 0x0000100066507824 */ /* 0x000fe200078e023b */
[----:B------:R-:W-:Y:S01]  /*3df0*/  IADD3 R74, PT, PT, R44, R69, R74 ;  /* 0x000000452c4a7210 */ /* 0x000fe20007ffe04a */
[C---:B------:R-:W-:Y:S01]  /*3e00*/  IMAD R59, R135.reuse, 0xd, RZ ;  /* 0x0000000d873b7824 */ /* 0x040fe200078e02ff */
[----:B------:R-:W-:Y:S01]  /*3e10*/  LOP3.LUT R68, R68, 0x3, RZ, 0xc0, !PT ;  /* 0x0000000344447812 */ /* 0x000fe200078ec0ff */
[C---:B------:R-:W-:Y:S01]  /*3e20*/  IMAD R65, R135.reuse, 0xe, RZ ;  /* 0x0000000e87417824 */ /* 0x040fe200078e02ff */
[----:B------:R-:W-:Y:S01]  /*3e30*/  LOP3.LUT R44, R90, 0x3, RZ, 0xc0, !PT ;  /* 0x000000035a2c7812 */ /* 0x000fe200078ec0ff */
[C---:B------:R-:W-:Y:S02]  /*3e40*/  IMAD R69, R135.reuse, 0xf, RZ ;  /* 0x0000000f87457824 */ /* 0x040fe400078e02ff */
[C---:B------:R-:W-:Y:S01]  /*3e50*/  IMAD.SHL.U32 R75, R135.reuse, 0x10, RZ ;  /* 0x00000010874b7824 */ /* 0x040fe200078e00ff */
[----:B------:R-:W-:Y:S01]  /*3e60*/  IADD3 R132, PT, PT, R68, R79, R132 ;  /* 0x0000004f44847210 */ /* 0x000fe20007ffe084 */
[C---:B------:R-:W-:Y:S01]  /*3e70*/  IMAD R79, R135.reuse, 0x11, RZ ;  /* 0x00000011874f7824 */ /* 0x040fe200078e02ff */
[----:B------:R-:W-:Y:S01]  /*3e80*/  SHF.R.S32.HI R143, RZ, 0x1f, R59 ;  /* 0x0000001fff8f7819 */ /* 0x000fe2000001143b */
[----:B------:R-:W-:Y:S01]  /*3e90*/  IMAD R81, R135, 0x12, RZ ;  /* 0x0000001287517824 */ /* 0x000fe200078e02ff */
[----:B------:R-:W-:-:S02]  /*3ea0*/  SHF.R.S32.HI R161, RZ, 0x1f, R65 ;  /* 0x0000001fffa17819 */ /* 0x000fc40000011441 */
[-C--:B------:R-:W-:Y:S02]  /*3eb0*/  IADD3 R250, P3, PT, R59, R140.reuse, RZ ;  /* 0x0000008c3bfa7210 */ /* 0x080fe40007f7e0ff */
[-C--:B------:R-:W-:Y:S02]  /*3ec0*/  IADD3 R236, P6, PT, R65, R140.reuse, RZ ;  /* 0x0000008c41ec7210 */ /* 0x080fe40007fde0ff */
[----:B------:R-:W-:Y:S01]  /*3ed0*/  IADD3 R44, PT, PT, R44, R93, R82 ;  /* 0x0000005d2c2c7210 */ /* 0x000fe20007ffe052 */
[----:B------:R-:W-:Y:S01]  /*3ee0*/  IMAD R82, R135, 0x13, RZ ;  /* 0x0000001387527824 */ /* 0x000fe200078e02ff */
[----:B------:R-:W-:Y:S02]  /*3ef0*/  SHF.R.S32.HI R171, RZ, 0x1f, R69 ;  /* 0x0000001fffab7819 */ /* 0x000fe40000011445 */
[----:B------:R-:W-:Y:S01]  /*3f00*/  IADD3 R208, P4, PT, R69, R140, RZ ;  /* 0x0000008c45d07210 */ /* 0x000fe20007f9e0ff */
[----:B------:R-:W-:Y:S01]  /*3f10*/  IMAD R83, R135, 0x14, RZ ;  /* 0x0000001487537824 */ /* 0x000fe200078e02ff */
[----:B------:R-:W-:-:S02]  /*3f20*/  SHF.R.S32.HI R173, RZ, 0x1f, R75 ;  /* 0x0000001fffad7819 */ /* 0x000fc4000001144b */
[-C--:B------:R-:W-:Y:S01]  /*3f30*/  IADD3 R218, P5, PT, R75, R140.reuse, RZ ;  /* 0x0000008c4bda7210 */ /* 0x080fe20007fbe0ff */
[----:B------:R-:W-:Y:S01]  /*3f40*/  IMAD.X R251, R143, 0x1, R133, P3 ;  /* 0x000000018ffb7824 */ /* 0x000fe200018e0685 */
[----:B------:R-:W-:Y:S01]  /*3f50*/  SHF.R.S32.HI R179, RZ, 0x1f, R79 ;  /* 0x0000001fffb37819 */ /* 0x000fe2000001144f */
[----:B------:R-:W-:Y:S01]  /*3f60*/  IMAD.X R237, R161, 0x1, R133, P6 ;  /* 0x00000001a1ed7824 */ /* 0x000fe200030e0685 */
[----:B------:R-:W-:Y:S01]  /*3f70*/  SHF.R.S32.HI R181, RZ, 0x1f, R81 ;  /* 0x0000001fffb57819 */ /* 0x000fe20000011451 */
[--C-:B------:R-:W-:Y:S01]  /*3f80*/  IMAD.X R209, R171, 0x1, R133.reuse, P4 ;  /* 0x00000001abd17824 */ /* 0x100fe200020e0685 */
[-C--:B------:R-:W-:Y:S01]  /*3f90*/  IADD3 R192, P3, PT, R79, R140.reuse, RZ ;  /* 0x0000008c4fc07210 */ /* 0x080fe20007f7e0ff */
[----:B0-----:R-:W-:Y:S01]  /*3fa0*/  IMAD R84, R135, 0x15, RZ ;  /* 0x0000001587547824 */ /* 0x001fe200078e02ff */
[-C--:B------:R-:W-:Y:S01]  /*3fb0*/  IADD3 R202, P6, PT, R81, R140.reuse, RZ ;  /* 0x0000008c51ca7210 */ /* 0x080fe20007fde0ff */
[----:B------:R-:W-:Y:S01]  /*3fc0*/  IMAD.X R219, R173, 0x1, R133, P5 ;  /* 0x00000001addb7824 */ /* 0x000fe200028e0685 */
[----:B------:R-:W-:Y:S01]  /*3fd0*/  SHF.R.S32.HI R183, RZ, 0x1f, R82 ;  /* 0x0000001fffb77819 */ /* 0x000fe20000011452 */
[C---:B------:R-:W-:Y:S01]  /*3fe0*/  IMAD R85, R135.reuse, 0x16, RZ ;  /* 0x0000001687557824 */ /* 0x040fe200078e02ff */
[-C--:B------:R-:W-:Y:S01]  /*3ff0*/  IADD3 R180, P4, PT, R82, R140.reuse, RZ ;  /* 0x0000008c52b47210 */ /* 0x080fe20007f9e0ff */
[----:B-1----:R-:W-:Y:S01]  /*4000*/  IMAD R86, R135, 0x17, RZ ;  /* 0x0000001787567824 */ /* 0x002fe200078e02ff */
[----:B------:R-:W-:Y:S01]  /*4010*/  SHF.R.S32.HI R185, RZ, 0x1f, R83 ;  /* 0x0000001fffb97819 */ /* 0x000fe20000011453 */
[----:B------:R-:W-:Y:S01]  /*4020*/  IMAD.IADD R94, R94, 0x1, R99 ;  /* 0x000000015e5e7824 */ /* 0x000fe200078e0263 */
[-C--:B------:R-:W-:Y:S01]  /*4030*/  IADD3 R246, P5, PT, R83, R140.reuse, RZ ;  /* 0x0000008c53f67210 */ /* 0x080fe20007fbe0ff */
[----:B------:R-:W-:Y:S01]  /*4040*/  IMAD R87, R135, 0x18, RZ ;  /* 0x0000001887577824 */ /* 0x000fe200078e02ff */
[----:B------:R-:W-:Y:S01]  /*4050*/  SHF.R.S32.HI R187, RZ, 0x1f, R84 ;  /* 0x0000001fffbb7819 */ /* 0x000fe20000011454 */
[--C-:B------:R-:W-:Y:S01]  /*4060*/  IMAD.X R193, R179, 0x1, R133.reuse, P3 ;  /* 0x00000001b3c17824 */ /* 0x100fe200018e0685 */
[-C--:B------:R-:W-:Y:S01]  /*4070*/  IADD3 R238, P3, PT, R84, R140.reuse, RZ ;  /* 0x0000008c54ee7210 */ /* 0x080fe20007f7e0ff */
[----:B------:R-:W-:Y:S01]  /*4080*/  IMAD.X R203, R181, 0x1, R133, P6 ;  /* 0x00000001b5cb7824 */ /* 0x000fe200030e0685 */
[----:B------:R-:W-:Y:S01]  /*4090*/  SHF.R.S32.HI R195, RZ, 0x1f, R85 ;  /* 0x0000001fffc37819 */ /* 0x000fe20000011455 */
[--C-:B------:R-:W-:Y:S01]  /*40a0*/  IMAD.X R181, R183, 0x1, R133.reuse, P4 ;  /* 0x00000001b7b57824 */ /* 0x100fe200020e0685 */
[----:B------:R-:W-:Y:S01]  /*40b0*/  SHF.R.S32.HI R197, RZ, 0x1f, R86 ;  /* 0x0000001fffc57819 */ /* 0x000fe20000011456 */
[----:B------:R-:W-:Y:S01]  /*40c0*/  IMAD R88, R135, 0x19, RZ ;  /* 0x0000001987587824 */ /* 0x000fe200078e02ff */
[-C--:B------:R-:W-:Y:S01]  /*40d0*/  IADD3 R212, P6, PT, R85, R140.reuse, RZ ;  /* 0x0000008c55d47210 */ /* 0x080fe20007fde0ff */
[----:B------:R-:W-:Y:S01]  /*40e0*/  IMAD.X R247, R185, 0x1, R133, P5 ;  /* 0x00000001b9f77824 */ /* 0x000fe200028e0685 */
[-C--:B------:R-:W-:Y:S01]  /*40f0*/  IADD3 R220, P4, PT, R86, R140.reuse, RZ ;  /* 0x0000008c56dc7210 */ /* 0x080fe20007f9e0ff */
[C---:B------:R-:W-:Y:S01]  /*4100*/  IMAD R90, R135.reuse, 0x1b, RZ ;  /* 0x0000001b875a7824 */ /* 0x040fe200078e02ff */
[----:B------:R-:W-:Y:S01]  /*4110*/  LOP3.LUT R38, R94, 0x3, RZ, 0xc0, !PT ;  /* 0x000000035e267812 */ /* 0x000fe200078ec0ff */
[----:B------:R-:W-:Y:S01]  /*4120*/  IMAD.IADD R98, R98, 0x1, R103 ;  /* 0x0000000162627824 */ /* 0x000fe200078e0267 */
[----:B------:R-:W-:Y:S01]  /*4130*/  SHF.R.S32.HI R199, RZ, 0x1f, R87 ;  /* 0x0000001fffc77819 */ /* 0x000fe20000011457 */
[----:B------:R-:W-:Y:S01]  /*4140*/  IMAD R91, R135, 0x1c, RZ ;  /* 0x0000001c875b7824 */ /* 0x000fe200078e02ff */
[-C--:B------:R-:W-:Y:S01]  /*4150*/  IADD3 R194, P5, PT, R87, R140.reuse, RZ ;  /* 0x0000008c57c27210 */ /* 0x080fe20007fbe0ff */
[--C-:B------:R-:W-:Y:S01]  /*4160*/  IMAD.X R239, R187, 0x1, R133.reuse, P3 ;  /* 0x00000001bbef7824 */ /* 0x100fe200018e0685 */
[----:B------:R-:W-:Y:S01]  /*4170*/  IADD3 R38, PT, PT, R38, R97, R92 ;  /* 0x0000006126267210 */ /* 0x000fe20007ffe05c */
[----:B------:R-:W-:Y:S01]  /*4180*/  IMAD R89, R135, 0x1a, RZ ;  /* 0x0000001a87597824 */ /* 0x000fe200078e02ff */
[----:B------:R-:W-:Y:S01]  /*4190*/  SHF.R.S32.HI R201, RZ, 0x1f, R88 ;  /* 0x0000001fffc97819 */ /* 0x000fe20000011458 */
[--C-:B------:R-:W-:Y:S01]  /*41a0*/  IMAD.X R213, R195, 0x1, R133.reuse, P6 ;  /* 0x00000001c3d57824 */ /* 0x100fe200030e0685 */
[-C--:B------:R-:W-:Y:S01]  /*41b0*/  IADD3 R200, P3, PT, R88, R140.reuse, RZ ;  /* 0x0000008c58c87210 */ /* 0x080fe20007f7e0ff */
[--C-:B------:R-:W-:Y:S01]  /*41c0*/  IMAD.X R221, R197, 0x1, R133.reuse, P4 ;  /* 0x00000001c5dd7824 */ /* 0x100fe200020e0685 */
[----:B------:R-:W-:Y:S01]  /*41d0*/  SHF.R.S32.HI R217, RZ, 0x1f, R90 ;  /* 0x0000001fffd97819 */ /* 0x000fe2000001145a */
[----:B------:R-:W-:Y:S01]  /*41e0*/  IMAD R92, R135, 0x1d, RZ ;  /* 0x0000001d875c7824 */ /* 0x000fe200078e02ff */
[-C--:B------:R-:W-:Y:S01]  /*41f0*/  IADD3 R242, P4, PT, R90, R140.reuse, RZ ;  /* 0x0000008c5af27210 */ /* 0x080fe20007f9e0ff */
[----:B------:R-:W-:Y:S01]  /*4200*/  IMAD.X R195, R199, 0x1, R133, P5 ;  /* 0x00000001c7c37824 */ /* 0x000fe200028e0685 */
[----:B------:R-:W-:Y:S01]  /*4210*/  LOP3.LUT R68, R98, 0x3, RZ, 0xc0, !PT ;  /* 0x0000000362447812 */ /* 0x000fe200078ec0ff */
[C---:B------:R-:W-:Y:S01]  /*4220*/  IMAD R94, R135.reuse, 0x1f, RZ ;  /* 0x0000001f875e7824 */ /* 0x040fe200078e02ff */
[----:B------:R-:W-:Y:S01]  /*4230*/  SHF.R.S32.HI R223, RZ, 0x1f, R91 ;  /* 0x0000001fffdf7819 */ /* 0x000fe2000001145b */
[----:B------:R-:W-:Y:S01]  /*4240*/  IMAD.SHL.U32 R95, R135, 0x20, RZ ;  /* 0x00000020875f7824 */ /* 0x000fe200078e00ff */
[-C--:B------:R-:W-:Y:S01]  /*4250*/  IADD3 R240, P5, PT, R91, R140.reuse, RZ ;  /* 0x0000008c5bf07210 */ /* 0x080fe20007fbe0ff */
[----:B------:R-:W-:Y:S01]  /*4260*/  IMAD.IADD R100, R100, 0x1, R107 ;  /* 0x0000000164647824 */ /* 0x000fe200078e026b */
[----:B------:R-:W-:Y:S01]  /*4270*/  SHF.R.S32.HI R215, RZ, 0x1f, R89 ;  /* 0x0000001fffd77819 */ /* 0x000fe20000011459 */
[--C-:B------:R-:W-:Y:S01]  /*4280*/  IMAD.X R201, R201, 0x1, R133.reuse, P3 ;  /* 0x00000001c9c97824 */ /* 0x100fe200018e0685 */
[-C--:B------:R-:W-:Y:S01]  /*4290*/  IADD3 R178, P6, PT, R89, R140.reuse, RZ ;  /* 0x0000008c59b27210 */ /* 0x080fe20007fde0ff */
[----:B------:R-:W-:Y:S01]  /*42a0*/  IMAD R93, R135, 0x1e, RZ ;  /* 0x0000001e875d7824 */ /* 0x000fe200078e02ff */
[----:B------:R-:W-:Y:S01]  /*42b0*/  IADD3 R68, PT, PT, R68, R101, R96 ;  /* 0x0000006544447210 */ /* 0x000fe20007ffe060 */
[--C-:B------:R-:W-:Y:S01]  /*42c0*/  IMAD.X R243, R217, 0x1, R133.reuse, P4 ;  /* 0x00000001d9f37824 */ /* 0x100fe200020e0685 */
[----:B------:R-:W-:Y:S01]  /*42d0*/  SHF.R.S32.HI R225, RZ, 0x1f, R92 ;  /* 0x0000001fffe17819 */ /* 0x000fe2000001145c */
[----:B------:R-:W-:Y:S01]  /*42e0*/  IMAD R96, R135, 0x21, RZ ;  /* 0x0000002187607824 */ /* 0x000fe200078e02ff */
[-C--:B------:R-:W-:Y:S01]  /*42f0*/  IADD3 R222, P3, PT, R92, R140.reuse, RZ ;  /* 0x0000008c5cde7210 */ /* 0x080fe20007f7e0ff */
[----:B------:R-:W-:Y:S01]  /*4300*/  IMAD.X R241, R223, 0x1, R133, P5 ;  /* 0x00000001dff17824 */ /* 0x000fe200028e0685 */
[----:B------:R-:W-:Y:S01]  /*4310*/  SHF.R.S32.HI R229, RZ, 0x1f, R94 ;  /* 0x0000001fffe57819 */ /* 0x000fe2000001145e */
[C---:B------:R-:W-:Y:S01]  /*4320*/  IMAD R97, R135.reuse, 0x22, RZ ;  /* 0x0000002287617824 */ /* 0x040fe200078e02ff */
[----:B------:R-:W-:Y:S01]  /*4330*/  IADD3 R142, P4, PT, R94, R140, RZ ;  /* 0x0000008c5e8e7210 */ /* 0x000fe20007f9e0ff */
[----:B------:R-:W-:Y:S01]  /*4340*/  IMAD R98, R135, 0x23, RZ ;  /* 0x0000002387627824 */ /* 0x000fe200078e02ff */
[----:B------:R-:W-:-:S02]  /*4350*/  SHF.R.S32.HI R231, RZ, 0x1f, R95 ;  /* 0x0000001fffe77819 */ /* 0x000fc4000001145f */
[-C--:B------:R-:W-:Y:S01]  /*4360*/  IADD3 R228, P5, PT, R95, R140.reuse, RZ ;  /* 0x0000008c5fe47210 */ /* 0x080fe20007fbe0ff */
[--C-:B------:R-:W-:Y:S01]  /*4370*/  IMAD.X R179, R215, 0x1, R133.reuse, P6 ;  /* 0x00000001d7b37824 */ /* 0x100fe200030e0685 */
[----:B------:R-:W-:Y:S01]  /*4380*/  LOP3.LUT R100, R100, 0x3, RZ, 0xc0, !PT ;  /* 0x0000000364647812 */ /* 0x000fe200078ec0ff */
[----:B------:R-:W-:Y:S01]  /*4390*/  IMAD.X R223, R225, 0x1, R133, P3 ;  /* 0x00000001e1df7824 */ /* 0x000fe200018e0685 */
[----:B------:R-:W-:Y:S01]  /*43a0*/  SHF.R.S32.HI R227, RZ, 0x1f, R93 ;  /* 0x0000001fffe37819 */ /* 0x000fe2000001145d */
[--C-:B------:R-:W-:Y:S01]  /*43b0*/  IMAD.X R143, R229, 0x1, R133.reuse, P4 ;  /* 0x00000001e58f7824 */ /* 0x100fe200020e0685 */
[-C--:B------:R-:W-:Y:S01]  /*43c0*/  IADD3 R196, P6, PT, R93, R140.reuse, RZ ;  /* 0x0000008c5dc47210 */ /* 0x080fe20007fde0ff */
[----:B------:R-:W-:Y:S01]  /*43d0*/  IMAD R99, R135, 0x24, RZ ;  /* 0x0000002487637824 */ /* 0x000fe200078e02ff */
[----:B------:R-:W-:Y:S01]  /*43e0*/  SHF.R.S32.HI R233, RZ, 0x1f, R96 ;  /* 0x0000001fffe97819 */ /* 0x000fe20000011460 */
[----:B------:R-:W-:Y:S01]  /*43f0*/  IMAD.X R229, R231, 0x1, R133, P5 ;  /* 0x00000001e7e57824 */ /* 0x000fe200028e0685 */
[----:B------:R-:W-:-:S02]  /*4400*/  IADD3 R226, P3, PT, R96, R140, RZ ;  /* 0x0000008c60e27210 */ /* 0x000fc40007f7e0ff */
[----:B------:R-:W-:Y:S01]  /*4410*/  IADD3 R146, PT, PT, R100, R105, R146 ;  /* 0x0000006964927210 */ /* 0x000fe20007ffe092 */
[----:B------:R-:W-:Y:S01]  /*4420*/  IMAD R100, R135, 0x25, RZ ;  /* 0x0000002587647824 */ /* 0x000fe200078e02ff */
[----:B------:R-:W-:Y:S02]  /*4430*/  SHF.R.S32.HI R235, RZ, 0x1f, R97 ;  /* 0x0000001fffeb7819 */ /* 0x000fe40000011461 */
[-C--:B------:R-:W-:Y:S01]  /*4440*/  IADD3 R160, P4, PT, R97, R140.reuse, RZ ;  /* 0x0000008c61a07210 */ /* 0x080fe20007f9e0ff */
[----:B------:R-:W-:Y:S01]  /*4450*/  IMAD R101, R135, 0x26, RZ ;  /* 0x0000002687657824 */ /* 0x000fe200078e02ff */
[----:B------:R-:W-:Y:S02]  /*4460*/  SHF.R.S32.HI R245, RZ, 0x1f, R98 ;  /* 0x0000001ffff57819 */ /* 0x000fe40000011462 */
[-C--:B------:R-:W-:Y:S01]  /*4470*/  IADD3 R224, P5, PT, R98, R140.reuse, RZ ;  /* 0x0000008c62e07210 */ /* 0x080fe20007fbe0ff */
[----:B------:R-:W-:Y:S01]  /*4480*/  IMAD.X R197, R227, 0x1, R133, P6 ;  /* 0x00000001e3c57824 */ /* 0x000fe200030e0685 */
        /* <DEDUP_REMOVED lines=8> */
[----:B------:R-:W-:Y:S01]  /*4510*/  SHF.R.S32.HI R122, RZ, 0x1f, R101 ;  /* 0x0000001fff7a7819 */ /* 0x000fe20000011465 */
[----:B------:R-:W-:Y:S01]  /*4520*/  IMAD R103, R135, 0x28, RZ ;  /* 0x0000002887677824 */ /* 0x000fe200078e02ff */
[-C--:B------:R-:W-:Y:S01]  /*4530*/  IADD3 R184, P5, PT, R101, R140.reuse, RZ ;  /* 0x0000008c65b87210 */ /* 0x080fe20007fbe0ff */
[----:B------:R-:W-:Y:S01]  /*4540*/  IMAD R104, R135, 0x29, RZ ;  /* 0x0000002987687824 */ /* 0x000fe200078e02ff */
[----:B------:R-:W-:Y:S01]  /*4550*/  SHF.R.S32.HI R124, RZ, 0x1f, R102 ;  /* 0x0000001fff7c7819 */ /* 0x000fe20000011466 */
[--C-:B------:R-:W-:Y:S01]  /*4560*/  IMAD.X R199, R249, 0x1, R133.reuse, P3 ;  /* 0x00000001f9c77824 */ /* 0x100fe200018e0685 */
[-C--:B------:R-:W-:Y:S01]  /*4570*/  IADD3 R182, P3, PT, R102, R140.reuse, RZ ;  /* 0x0000008c66b67210 */ /* 0x080fe20007f7e0ff */
[----:B------:R-:W-:Y:S01]  /*4580*/  IMAD.X R187, R120, 0x1, R133, P4 ;  /* 0x0000000178bb7824 */ /* 0x000fe200020e0685 */
[----:B------:R-:W-:Y:S01]  /*4590*/  SHF.R.S32.HI R126, RZ, 0x1f, R103 ;  /* 0x0000001fff7e7819 */ /* 0x000fe20000011467 */
[----:B------:R-:W-:Y:S01]  /*45a0*/  IMAD R105, R135, 0x2a, RZ ;  /* 0x0000002a87697824 */ /* 0x000fe200078e02ff */
[-C--:B------:R-:W-:Y:S01]  /*45b0*/  IADD3 R172, P4, PT, R103, R140.reuse, RZ ;  /* 0x0000008c67ac7210 */ /* 0x080fe20007f9e0ff */
[----:B------:R-:W-:Y:S01]  /*45c0*/  IMAD.X R185, R122, 0x1, R133, P5 ;  /* 0x000000017ab97824 */ /* 0x000fe200028e0685 */
[----:B------:R-:W-:Y:S01]  /*45d0*/  SHF.R.S32.HI R169, RZ, 0x1f, R104 ;  /* 0x0000001fffa97819 */ /* 0x000fe20000011468 */
[C---:B------:R-:W-:Y:S01]  /*45e0*/  IMAD R106, R135.reuse, 0x2b, RZ ;  /* 0x0000002b876a7824 */ /* 0x040fe200078e02ff */
[-C--:B------:R-:W-:Y:S01]  /*45f0*/  IADD3 R170, P5, PT, R104, R140.reuse, RZ ;  /* 0x0000008c68aa7210 */ /* 0x080fe20007fbe0ff */
        /* <DEDUP_REMOVED lines=36> */
[--C-:B------:R-:W-:Y:S01]  /*4840*/  IMAD.X R137, R131, 0x1, R133.reuse, P3 ;  /* 0x0000000183897824 */ /* 0x100fe200018e0685 */
[----:B------:R-:W-:Y:S01]  /*4850*/  SHF.R.S32.HI R127, RZ, 0x1f, R114 ;  /* 0x0000001fff7f7819 */ /* 0x000fe20000011472 */
[--C-:B------:R-:W-:Y:S01]  /*4860*/  IMAD.X R131, R129, 0x1, R133.reuse, P4 ;  /* 0x0000000181837824 */ /* 0x100fe200020e0685 */
[-C--:B------:R-:W-:Y:S01]  /*4870*/  IADD3 R128, P3, PT, R114, R140.reuse, RZ ;  /* 0x0000008c72807210 */ /* 0x080fe20007f7e0ff */
[----:B------:R-:W-:Y:S01]  /*4880*/  IMAD.X R121, R121, 0x1, R133, P5 ;  /* 0x0000000179797824 */ /* 0x000fe200028e0685 */
[----:B------:R-:W-:Y:S01]  /*4890*/  SHF.R.S32.HI R175, RZ, 0x1f, R115 ;  /* 0x0000001fffaf7819 */ /* 0x000fe20000011473 */
[----:B------:R-:W-:Y:S01]  /*48a0*/  IMAD R117, R135, 0x36, RZ ;  /* 0x0000003687757824 */ /* 0x000fe200078e02ff */
[----:B------:R-:W-:Y:S01]  /*48b0*/  IADD3 R126, P4, PT, R115, R140, RZ ;  /* 0x0000008c737e7210 */ /* 0x000fe20007f9e0ff */
[----:B------:R-:W-:Y:S01]  /*48c0*/  IMAD R119, R135, 0x38, RZ ;  /* 0x0000003887777824 */ /* 0x000fe200078e02ff */
[----:B------:R-:W-:-:S02]  /*48d0*/  SHF.R.S32.HI R125, RZ, 0x1f, R116 ;  /* 0x0000001fff7d7819 */ /* 0x000fc40000011474 */
[-C--:B------:R-:W-:Y:S01]  /*48e0*/  IADD3 R124, P5, PT, R116, R140.reuse, RZ ;  /* 0x0000008c747c7210 */ /* 0x080fe20007fbe0ff */
[--C-:B------:R-:W-:Y:S01]  /*48f0*/  IMAD.X R129, R127, 0x1, R133.reuse, P3 ;  /* 0x000000017f817824 */ /* 0x100fe200018e0685 */
[-C--:B------:R-:W-:Y:S01]  /*4900*/  IADD3 RZ, P3, PT, R119, R140.reuse, RZ ;  /* 0x0000008c77ff7210 */ /* 0x080fe20007f7e0ff */
[--C-:B------:R-:W-:Y:S01]  /*4910*/  IMAD.X R127, R175, 0x1, R133.reuse, P4 ;  /* 0x00000001af7f7824 */ /* 0x100fe200020e0685 */
[-C--:B------:R-:W-:Y:S01]  /*4920*/  IADD3 R122, P4, PT, R117, R140.reuse, RZ ;  /* 0x0000008c757a7210 */ /* 0x080fe20007f9e0ff */
[----:B------:R-:W-:Y:S01]  /*4930*/  IMAD.X R125, R125, 0x1, R133, P5 ;  /* 0x000000017d7d7824 */ /* 0x000fe200028e0685 */
[----:B------:R-:W-:Y:S02]  /*4940*/  SHF.R.S32.HI R123, RZ, 0x1f, R117 ;  /* 0x0000001fff7b7819 */ /* 0x000fe40000011475 */
[----:B------:R-:W-:Y:S02]  /*4950*/  SHF.R.S32.HI R141, RZ, 0x1f, R118 ;  /* 0x0000001fff8d7819 */ /* 0x000fe40000011476 */
[----:B------:R-:W-:-:S02]  /*4960*/  IADD3 R140, P5, PT, R118, R140, RZ ;  /* 0x0000008c768c7210 */ /* 0x000fc40007fbe0ff */
[----:B------:R-:W-:Y:S02]  /*4970*/  SHF.R.S32.HI R175, RZ, 0x1f, R119 ;  /* 0x0000001fffaf7819 */ /* 0x000fe40000011477 */
[----:B------:R-:W-:Y:S01]  /*4980*/  LOP3.LUT R215, R134, 0xff, RZ, 0xc0, !PT ;  /* 0x000000ff86d77812 */ /* 0x000fe200078ec0ff */
[--C-:B------:R-:W-:Y:S02]  /*4990*/  IMAD.X R123, R123, 0x1, R133.reuse, P4 ;  /* 0x000000017b7b7824 */ /* 0x100fe400020e0685 */
[--C-:B------:R-:W-:Y:S02]  /*49a0*/  IMAD.X R141, R141, 0x1, R133.reuse, P5 ;  /* 0x000000018d8d7824 */ /* 0x100fe400028e0685 */
[----:B------:R-:W-:Y:S01]  /*49b0*/  IMAD.X R133, R175, 0x1, R133, P3 ;  /* 0x00000001af857824 */ /* 0x000fe200018e0685 */
[----:B------:R-:W-:Y:S01]  /*49c0*/  LOP3.LUT R175, R148, 0xf, RZ, 0xc0, !PT ;  /* 0x0000000f94af7812 */ /* 0x000fe200078ec0ff */
[----:B------:R-:W-:Y:S01]  /*49d0*/  IMAD.IADD R80, R80, 0x1, R215 ;  /* 0x0000000150507824 */ /* 0x000fe200078e02d7 */
[----:B------:R-:W-:Y:S01]  /*49e0*/  ISETP.GE.U32.AND P4, PT, R150, 0x7fffffb3, PT ;  /* 0x7fffffb39600780c */ /* 0x000fe20003f86070 */
[----:B------:R-:W-:-:S02]  /*49f0*/  IMAD.SHL.U32 R134, R74, 0x100, RZ ;  /* 0x000001004a867824 */ /* 0x000fc400078e00ff */
[----:B------:R-:W-:Y:S01]  /*4a00*/  IMAD R74, R132, 0x10, R175 ;  /* 0x00000010844a7824 */ /* 0x000fe200078e02af */
[----:B------:R-:W-:Y:S01]  /*4a10*/  LOP3.LUT R132, R80, 0xffff, RZ, 0xc0, !PT ;  /* 0x0000ffff50847812 */ /* 0x000fe200078ec0ff */
[----:B------:R-:W-:Y:S01]  /*4a20*/  VIADD R150, R205, 0xfffffff0 ;  /* 0xfffffff0cd967836 */ /* 0x000fe20000000000 */
[----:B------:R-:W-:Y:S02]  /*4a30*/  ISETP.GE.U32.AND P5, PT, R152, 0x7fffffb2, PT ;  /* 0x7fffffb29800780c */ /* 0x000fe40003fa6070 */
[----:B------:R-:W-:Y:S02]  /*4a40*/  SHF.R.U32.HI R80, RZ, 0xf, R132 ;  /* 0x0000000fff507819 */ /* 0x000fe40000011684 */
[----:B------:R-:W-:Y:S02]  /*4a50*/  LOP3.LUT R175, R134, 0xf00, RZ, 0xe2, !PT ;  /* 0x00000f0086af7812 */ /* 0x000fe400078ee2ff */
[----:B------:R-:W-:Y:S01]  /*4a60*/  LOP3.LUT P6, RZ, R80, 0x1, RZ, 0xc0, !PT ;  /* 0x0000000150ff7812 */ /* 0x000fe200078cc0ff */
[----:B------:R0:W2:Y:S01]  /*4a70*/  @!P4 LDG.E.U8 R204, desc[UR26][R250.64] ;  /* 0x0000001afaccc981 */ /* 0x0000a2000c1e1100 */
[----:B------:R-:W-:Y:S01]  /*4a80*/  ISETP.GE.U32.AND P3, PT, R150, 0x7fffffb1, PT ;  /* 0x7fffffb19600780c */ /* 0x000fe20003f66070 */
[----:B------:R-:W-:Y:S01]  /*4a90*/  IMAD R64, R64, 0x1000, R175 ;  /* 0x0000100040407824 */ /* 0x000fe200078e02af */
[----:B------:R-:W-:-:S02]  /*4aa0*/  LOP3.LUT R215, R146, 0xf, RZ, 0xc0, !PT ;  /* 0x0000000f92d77812 */ /* 0x000fc400078ec0ff */
[--C-:B------:R-:W-:Y:S02]  /*4ab0*/  SHF.R.U32.HI R80, RZ, 0xe, R132.reuse ;  /* 0x0000000eff507819 */ /* 0x100fe40000011684 */
[----:B------:R-:W-:Y:S01]  /*4ac0*/  PRMT R175, RZ, 0x7610, R175 ;  /* 0x00007610ffaf7816 */ /* 0x000fe200000000af */
[----:B------:R-:W-:Y:S01]  /*4ad0*/  IMAD R68, R68, 0x10, R215 ;  /* 0x0000001044447824 */ /* 0x000fe200078e02d7 */
[----:B------:R-:W-:Y:S01]  /*4ae0*/  LOP3.LUT P4, RZ, R80, 0x1, RZ, 0xc0, !PT ;  /* 0x0000000150ff7812 */ /* 0x000fe2000788c0ff */
[----:B------:R-:W-:Y:S01]  /*4af0*/  IMAD.SHL.U32 R215, R38, 0x100, RZ ;  /* 0x0000010026d77824 */ /* 0x000fe200078e00ff */
[----:B------:R-:W-:Y:S02]  /*4b00*/  SHF.R.U32.HI R80, RZ, 0xd, R132 ;  /* 0x0000000dff507819 */ /* 0x000fe40000011684 */
[----:B------:R-:W-:Y:S01]  /*4b10*/  PRMT R38, RZ, 0x7610, R38 ;  /* 0x00007610ff267816 */ /* 0x000fe20000000026 */
[----:B------:R1:W2:Y:S01]  /*4b20*/  @!P5 LDG.E.U8 R175, desc[UR26][R236.64] ;  /* 0x0000001aecafd981 */ /* 0x0002a2000c1e1100 */
[----:B------:R-:W-:-:S02]  /*4b30*/  LOP3.LUT P5, RZ, R80, 0x1, RZ, 0xc0, !PT ;  /* 0x0000000150ff7812 */ /* 0x000fc400078ac0ff */
[----:B------:R-:W-:Y:S02]  /*4b40*/  SHF.R.U32.HI R80, RZ, 0xc, R132 ;  /* 0x0000000cff507819 */ /* 0x000fe40000011684 */
[----:B------:R-:W-:Y:S01]  /*4b50*/  LOP3.LUT R215, R215, 0xf00, RZ, 0xe2, !PT ;  /* 0x00000f00d7d77812 */ /* 0x000fe200078ee2ff */
[----:B------:R3:W2:Y:S01]  /*4b60*/  @!P3 LDG.E.U8 R38, desc[UR26][R208.64] ;  /* 0x0000001ad026b981 */ /* 0x0006a2000c1e1100 */
[----:B0-----:R-:W-:Y:S02]  /*4b70*/  PRMT R250, RZ, 0x7610, R250 ;  /* 0x00007610fffa7816 */ /* 0x001fe400000000fa */
[----:B------:R-:W-:Y:S02]  /*4b80*/  LOP3.LUT P3, RZ, R80, 0x1, RZ, 0xc0, !PT ;  /* 0x0000000150ff7812 */ /* 0x000fe4000786c0ff */
[----:B------:R-:W-:Y:S01]  /*4b90*/  SHF.R.U32.HI R80, RZ, 0xb, R132 ;  /* 0x0000000bff507819 */ /* 0x000fe20000011684 */
[----:B------:R-:W-:Y:S01]  /*4ba0*/  IMAD R44, R44, 0x1000, R215 ;  /* 0x000010002c2c7824 */ /* 0x000fe200078e02d7 */
[----:B-1----:R-:W-:Y:S01]  /*4bb0*/  PRMT R236, RZ, 0x7610, R236 ;  /* 0x00007610ffec7816 */ /* 0x002fe200000000ec */
[----:B------:R0:W2:Y:S01]  /*4bc0*/  @P6 LDG.E.U8 R250, desc[UR26][R218.64] ;  /* 0x0000001adafa6981 */ /* 0x0000a2000c1e1100 */
[----:B---3--:R-:W-:-:S02]  /*4bd0*/  PRMT R209, RZ, 0x7610, R209 ;  /* 0x00007610ffd17816 */ /* 0x008fc400000000d1 */
[----:B------:R-:W-:Y:S02]  /*4be0*/  LOP3.LUT R215, R74, 0xff, RZ, 0xc0, !PT ;  /* 0x000000ff4ad77812 */ /* 0x000fe400078ec0ff */
[----:B------:R1:W3:Y:S01]  /*4bf0*/  @P4 LDG.E.U8 R236, desc[UR26][R192.64] ;  /* 0x0000001ac0ec4981 */ /* 0x0002e2000c1e1100 */
[----:B------:R-:W-:Y:S02]  /*4c00*/  LOP3.LUT P6, RZ, R80, 0x1, RZ, 0xc0, !PT ;  /* 0x0000000150ff7812 */ /* 0x000fe400078cc0ff */
[--C-:B------:R-:W-:Y:S01]  /*4c10*/  SHF.R.U32.HI R74, RZ, 0x9, R132.reuse ;  /* 0x00000009ff4a7819 */ /* 0x100fe20000011684 */
[----:B------:R1:W2:Y:S01]  /*4c20*/  @P5 LDG.E.U8 R209, desc[UR26][R202.64] ;  /* 0x0000001acad15981 */ /* 0x0002a2000c1e1100 */
[----:B------:R-:W-:Y:S02]  /*4c30*/  SHF.R.U32.HI R80, RZ, 0xa, R132 ;  /* 0x0000000aff507819 */ /* 0x000fe40000011684 */
[----:B0-----:R-:W-:Y:S02]  /*4c40*/  PRMT R218, RZ, 0x7610, R218 ;  /* 0x00007610ffda7816 */ /* 0x001fe400000000da */
[----:B------:R-:W-:-:S02]  /*4c50*/  LOP3.LUT P5, RZ, R74, 0x1, RZ, 0xc0, !PT ;  /* 0x000000014aff7812 */ /* 0x000fc400078ac0ff */
[----:B------:R-:W-:Y:S02]  /*4c60*/  LOP3.LUT P4, RZ, R80, 0x1, RZ, 0xc0, !PT ;  /* 0x0000000150ff7812 */ /* 0x000fe4000788c0ff */
[--C-:B------:R-:W-:Y:S01]  /*4c70*/  SHF.R.U32.HI R74, RZ, 0x8, R132.reuse ;  /* 0x00000008ff4a7819 */ /* 0x100fe20000011684 */
[----:B------:R0:W2:Y:S01]  /*4c80*/  @P3 LDG.E.U8 R218, desc[UR26][R180.64] ;  /* 0x0000001ab4da3981 */ /* 0x0000a2000c1e1100 */
[----:B-1----:R-:W-:Y:S02]  /*4c90*/  PRMT R193, RZ, 0x7610, R193 ;  /* 0x00007610ffc17816 */ /* 0x002fe400000000c1 */
[----:B------:R-:W-:Y:S02]  /*4ca0*/  LOP3.LUT P3, RZ, R74, 0x1, RZ, 0xc0, !PT ;  /* 0x000000014aff7812 */ /* 0x000fe4000786c0ff */
[----:B------:R-:W-:Y:S02]  /*4cb0*/  SHF.R.U32.HI R74, RZ, 0x7, R132 ;  /* 0x00000007ff4a7819 */ /* 0x000fe40000011684 */
[----:B------:R-:W-:Y:S01]  /*4cc0*/  PRMT R202, RZ, 0x7610, R202 ;  /* 0x00007610ffca7816 */ /* 0x000fe200000000ca */
[----:B------:R-:W2:Y:S01]  /*4cd0*/  @P6 LDG.E.U8 R193, desc[UR26][R246.64] ;  /* 0x0000001af6c16981 */ /* 0x000ea2000c1e1100 */
[----:B------:R-:W-:-:S02]  /*4ce0*/  LOP3.LUT R203, R68, 0xff, RZ, 0xc0, !PT ;  /* 0x000000ff44cb7812 */ /* 0x000fc400078ec0ff */
[----:B------:R-:W-:Y:S02]  /*4cf0*/  LOP3.LUT P6, RZ, R74, 0x1, RZ, 0xc0, !PT ;  /* 0x000000014aff7812 */ /* 0x000fe400078cc0ff */
[----:B------:R-:W-:Y:S01]  /*4d00*/  SHF.R.U32.HI R80, RZ, 0x6, R132 ;  /* 0x00000006ff507819 */ /* 0x000fe20000011684 */
[----:B------:R1:W2:Y:S01]  /*4d10*/  @P4 LDG.E.U8 R202, desc[UR26][R238.64] ;  /* 0x0000001aeeca4981 */ /* 0x0002a2000c1e1100 */
[----:B------:R-:W-:Y:S01]  /*4d20*/  PRMT R74, RZ, 0x7610, R74 ;  /* 0x00007610ff4a7816 */ /* 0x000fe2000000004a */
[----:B------:R-:W-:Y:S01]  /*4d30*/  IMAD.IADD R203, R44, 0x1, R203 ;  /* 0x000000012ccb7824 */ /* 0x000fe200078e02cb */
[----:B0-----:R-:W-:Y:S02]  /*4d40*/  PRMT R181, RZ, 0x7610, R181 ;  /* 0x00007610ffb57816 */ /* 0x001fe400000000b5 */
[----:B------:R-:W-:Y:S02]  /*4d50*/  LOP3.LUT P4, RZ, R80, 0x1, RZ, 0xc0, !PT ;  /* 0x0000000150ff7812 */ /* 0x000fe4000788c0ff */
[--C-:B------:R-:W-:Y:S01]  /*4d60*/  SHF.R.U32.HI R44, RZ, 0x4, R132.reuse ;  /* 0x00000004ff2c7819 */ /* 0x100fe20000011684 */
[----:B------:R0:W2:Y:S01]  /*4d70*/  @P3 LDG.E.U8 R74, desc[UR26][R220.64] ;  /* 0x0000001adc4a3981 */ /* 0x0000a2000c1e1100 */
[----:B------:R-:W-:-:S02]  /*4d80*/  SHF.R.U32.HI R68, RZ, 0x5, R132 ;  /* 0x00000005ff447819 */ /* 0x000fc40000011684 */
[----:B------:R-:W-:Y:S01]  /*4d90*/  PRMT R252, RZ, 0x7610, R252 ;  /* 0x00007610fffc7816 */ /* 0x000fe200000000fc */
[----:B------:R0:W2:Y:S01]  /*4da0*/  @P5 LDG.E.U8 R181, desc[UR26][R212.64] ;  /* 0x0000001ad4b55981 */ /* 0x0000a2000c1e1100 */
[----:B------:R-:W-:Y:S01]  /*4db0*/  LOP3.LUT P3, RZ, R44, 0x1, RZ, 0xc0, !PT ;  /* 0x000000012cff7812 */ /* 0x000fe2000786c0ff */
[----:B------:R-:W-:Y:S01]  /*4dc0*/  IMAD.IADD R64, R64, 0x1, R215 ;  /* 0x0000000140407824 */ /* 0x000fe200078e02d7 */
[----:B------:R-:W-:Y:S02]  /*4dd0*/  SHF.R.U32.HI R44, RZ, 0x3, R132 ;  /* 0x00000003ff2c7819 */ /* 0x000fe40000011684 */
[----:B------:R-:W-:Y:S01]  /*4de0*/  LOP3.LUT P5, RZ, R68, 0x1, RZ, 0xc0, !PT ;  /* 0x0000000144ff7812 */ /* 0x000fe200078ac0ff */
[----:B------:R4:W2:Y:S01]  /*4df0*/  @P6 LDG.E.U8 R252, desc[UR26][R194.64] ;  /* 0x0000001ac2fc6981 */ /* 0x0008a2000c1e1100 */
[----:B-1----:R-:W-:Y:S02]  /*4e00*/  PRMT R238, RZ, 0x7610, R238 ;  /* 0x00007610ffee7816 */ /* 0x002fe400000000ee */
[----:B------:R-:W-:-:S02]  /*4e10*/  LOP3.LUT P6, RZ, R44, 0x1, RZ, 0xc0, !PT ;  /* 0x000000012cff7812 */ /* 0x000fc400078cc0ff */
[----:B------:R-:W-:Y:S02]  /*4e20*/  SHF.R.U32.HI R44, RZ, 0x2, R132 ;  /* 0x00000002ff2c7819 */ /* 0x000fe40000011684 */
[----:B------:R-:W-:Y:S01]  /*4e30*/  PRMT R80, R64, 0x5410, R203 ;  /* 0x0000541040507816 */ /* 0x000fe200000000cb */
[----:B------:R1:W2:Y:S01]  /*4e40*/  @P4 LDG.E.U8 R238, desc[UR26][R200.64] ;  /* 0x0000001ac8ee4981 */ /* 0x0002a2000c1e1100 */
[----:B0-----:R-:W-:Y:S02]  /*4e50*/  PRMT R220, RZ, 0x7610, R220 ;  /* 0x00007610ffdc7816 */ /* 0x001fe400000000dc */
[----:B------:R-:W-:Y:S02]  /*4e60*/  PRMT R213, RZ, 0x7610, R213 ;  /* 0x00007610ffd57816 */ /* 0x000fe400000000d5 */
[----:B------:R-:W-:Y:S02]  /*4e70*/  LOP3.LUT P4, RZ, R44, 0x1, RZ, 0xc0, !PT ;  /* 0x000000012cff7812 */ /* 0x000fe4000788c0ff */
[----:B------:R-:W-:Y:S01]  /*4e80*/  SHF.R.U64 R44, R80, 0x1f, RZ ;  /* 0x0000001f502c7819 */ /* 0x000fe200000012ff */
[----:B------:R-:W2:Y:S01]  /*4e90*/  @P3 LDG.E.U8 R220, desc[UR26][R242.64] ;  /* 0x0000001af2dc3981 */ /* 0x000ea2000c1e1100 */
[----:B------:R-:W-:-:S02]  /*4ea0*/  SHF.R.U32.HI R132, RZ, 0x1, R132 ;  /* 0x00000001ff847819 */ /* 0x000fc40000011684 */
[----:B----4-:R-:W-:Y:S01]  /*4eb0*/  PRMT R195, RZ, 0x7610, R195 ;  /* 0x00007610ffc37816 */ /* 0x010fe200000000c3 */
[----:B------:R0:W4:Y:S01]  /*4ec0*/  @P5 LDG.E.U8 R213, desc[UR26][R178.64] ;  /* 0x0000001ab2d55981 */ /* 0x000122000c1e1100 */
[----:B------:R-:W-:Y:S02]  /*4ed0*/  LOP3.LUT P3, RZ, R44, 0x1, RZ, 0xc0, !PT ;  /* 0x000000012cff7812 */ /* 0x000fe4000786c0ff */
[----:B------:R-:W-:Y:S02]  /*4ee0*/  LOP3.LUT P5, RZ, R132, 0x1, RZ, 0xc0, !PT ;  /* 0x0000000184ff7812 */ /* 0x000fe400078ac0ff */
[----:B------:R-:W-:Y:S01]  /*4ef0*/  SHF.R.U64 R44, R80, 0x1e, RZ ;  /* 0x0000001e502c7819 */ /* 0x000fe200000012ff */
[----:B------:R-:W2:Y:S01]  /*4f00*/  @P6 LDG.E.U8 R195, desc[UR26][R240.64] ;  /* 0x0000001af0c36981 */ /* 0x000ea2000c1e1100 */
[----:B-1----:R-:W-:Y:S02]  /*4f10*/  PRMT R200, RZ, 0x7610, R200 ;  /* 0x00007610ffc87816 */ /* 0x002fe400000000c8 */
[----:B------:R-:W-:-:S02]  /*4f20*/  LOP3.LUT P6, RZ, R44, 0x1, RZ, 0xc0, !PT ;  /* 0x000000012cff7812 */ /* 0x000fc400078cc0ff */
[----:B------:R-:W-:Y:S02]  /*4f30*/  SHF.R.U64 R44, R80, 0x1d, RZ ;  /* 0x0000001d502c7819 */ /* 0x000fe400000012ff */
[----:B0-----:R-:W-:Y:S01]  /*4f40*/  PRMT R179, RZ, 0x7610, R179 ;  /* 0x00007610ffb37816 */ /* 0x001fe200000000b3 */
[----:B------:R-:W2:Y:S01]  /*4f50*/  @P4 LDG.E.U8 R200, desc[UR26][R222.64] ;  /* 0x0000001adec84981 */ /* 0x000ea2000c1e1100 */
[----:B------:R-:W-:Y:S02]  /*4f60*/  LOP3.LUT P4, RZ, R44, 0x1, RZ, 0xc0, !PT ;  /* 0x000000012cff7812 */ /* 0x000fe4000788c0ff */
[----:B------:R-:W-:Y:S02]  /*4f70*/  SHF.R.U64 R44, R80, 0x1c, RZ ;  /* 0x0000001c502c7819 */ /* 0x000fe400000012ff */
[----:B------:R-:W-:Y:S01]  /*4f80*/  PRMT R217, RZ, 0x7610, R217 ;  /* 0x00007610ffd97816 */ /* 0x000fe200000000d9 */
[----:B------:R0:W2:Y:S01]  /*4f90*/  @P5 LDG.E.U8 R179, desc[UR26][R196.64] ;  /* 0x0000001ac4b35981 */ /* 0x0000a2000c1e1100 */
[----:B------:R-:W-:-:S02]  /*4fa0*/  LOP3.LUT P5, RZ, R44, 0x1, RZ, 0xc0, !PT ;  /* 0x000000012cff7812 */ /* 0x000fc400078ac0ff */
[----:B------:R-:W-:Y:S02]  /*4fb0*/  SHF.R.U64 R44, R80, 0x1b, RZ ;  /* 0x0000001b502c7819 */ /* 0x000fe400000012ff */
[----:B------:R-:W-:Y:S01]  /*4fc0*/  PRMT R68, RZ, 0x7610, R68 ;  /* 0x00007610ff447816 */ /* 0x000fe20000000044 */
[----:B------:R-:W2:Y:S01]  /*4fd0*/  @P3 LDG.E.U8 R217, desc[UR26][R228.64] ;  /* 0x0000001ae4d93981 */ /* 0x000ea2000c1e1100 */
[----:B------:R-:W-:Y:S02]  /*4fe0*/  LOP3.LUT P3, RZ, R44, 0x1, RZ, 0xc0, !PT ;  /* 0x000000012cff7812 */ /* 0x000fe4000786c0ff */
[----:B------:R-:W-:Y:S02]  /*4ff0*/  SHF.R.U64 R44, R80, 0x1a, RZ ;  /* 0x0000001a502c7819 */ /* 0x000fe400000012ff */
[----:B0-----:R-:W-:Y:S01]  /*5000*/  PRMT R197, RZ, 0x7610, R197 ;  /* 0x00007610ffc57816 */ /* 0x001fe200000000c5 */
[----:B------:R0:W2:Y:S01]  /*5010*/  @!P0 LDG.E.U8 R68, desc[UR26][R142.64] ;  /* 0x0000001a8e448981 */ /* 0x0000a2000c1e1100 */
[----:B------:R-:W-:-:S02]  /*5020*/  LOP3.LUT P0, RZ, R44, 0x1, RZ, 0xc0, !PT ;  /* 0x000000012cff7812 */ /* 0x000fc4000780c0ff */
[----:B------:R-:W-:Y:S02]  /*5030*/  SHF.R.U64 R44, R80, 0x19, RZ ;  /* 0x00000019502c7819 */ /* 0x000fe400000012ff */
[----:B------:R1:W2:Y:S02]  /*5040*/  @P4 LDG.E.U8 R197, desc[UR26][R160.64] ;  /* 0x0000001aa0c54981 */ /* 0x0002a4000c1e1100 */
[----:B------:R-:W-:Y:S02]  /*5050*/  LOP3.LUT P4, RZ, R44, 0x1, RZ, 0xc0, !PT ;  /* 0x000000012cff7812 */ /* 0x000fe4000788c0ff */
[----:B0-----:R-:W-:Y:S02]  /*5060*/  PRMT R142, RZ, 0x7610, R142 ;  /* 0x00007610ff8e7816 */ /* 0x001fe4000000008e */
[----:B------:R-:W-:Y:S02]  /*5070*/  SHF.R.U64 R44, R80, 0x18, RZ ;  /* 0x00000018502c7819 */ /* 0x000fe400000012ff */
[----:B------:R-:W-:-:S02]  /*5080*/  PRMT R143, RZ, 0x7610, R143 ;  /* 0x00007610ff8f7816 */ /* 0x000fc4000000008f */
[----:B------:R0:W2:Y:S01]  /*5090*/  @P5 LDG.E.U8 R142, desc[UR26][R224.64] ;  /* 0x0000001ae08e5981 */ /* 0x0000a2000c1e1100 */
[----:B------:R-:W-:Y:S02]  /*50a0*/  LOP3.LUT P5, RZ, R44, 0x1, RZ, 0xc0, !PT ;  /* 0x000000012cff7812 */ /* 0x000fe400078ac0ff */
[----:B------:R-:W-:Y:S01]  /*50b0*/  SHF.R.U64 R44, R80, 0x17, RZ ;  /* 0x00000017502c7819 */ /* 0x000fe200000012ff */
[----:B------:R0:W2:Y:S01]  /*50c0*/  @P3 LDG.E.U8 R143, desc[UR26][R198.64] ;  /* 0x0000001ac68f3981 */ /* 0x0000a2000c1e1100 */
[----:B------:R-:W-:Y:S02]  /*50d0*/  PRMT R194, RZ, 0x7610, R194 ;  /* 0x00007610ffc27816 */ /* 0x000fe400000000c2 */
[----:B------:R-:W-:Y:S02]  /*50e0*/  LOP3.LUT P3, RZ, R44, 0x1, RZ, 0xc0, !PT ;  /* 0x000000012cff7812 */ /* 0x000fe4000786c0ff */
[----:B------:R-:W-:Y:S02]  /*50f0*/  SHF.R.U64 R44, R80, 0x16, RZ ;  /* 0x00000016502c7819 */ /* 0x000fe400000012ff */
[----:B-1----:R-:W-:Y:S01]  /*5100*/  PRMT R161, RZ, 0x7610, R161 ;  /* 0x00007610ffa17816 */ /* 0x002fe200000000a1 */
[----:B------:R1:W2:Y:S01]  /*5110*/  @P0 LDG.E.U8 R194, desc[UR26][R186.64] ;  /* 0x0000001abac20981 */ /* 0x0002a2000c1e1100 */
[----:B------:R-:W-:-:S02]  /*5120*/  LOP3.LUT P0, RZ, R44, 0x1, RZ, 0xc0, !PT ;  /* 0x000000012cff7812 */ /* 0x000fc4000780c0ff */
[----:B------:R-:W-:Y:S02]  /*5130*/  SHF.R.U64 R44, R80, 0x15, RZ ;  /* 0x00000015502c7819 */ /* 0x000fe400000012ff */
[----:B------:R-:W-:Y:S01]  /*5140*/  PRMT R64, RZ, 0x7610, R64 ;  /* 0x00007610ff407816 */ /* 0x000fe20000000040 */
[----:B------:R-:W2:Y:S01]  /*5150*/  @P4 LDG.E.U8 R161, desc[UR26][R184.64] ;  /* 0x0000001ab8a14981 */ /* 0x000ea2000c1e1100 */
[----:B------:R-:W-:Y:S02]  /*5160*/  LOP3.LUT P4, RZ, R44, 0x1, RZ, 0xc0, !PT ;  /* 0x000000012cff7812 */ /* 0x000fe4000788c0ff */
[----:B------:R-:W-:Y:S02]  /*5170*/  SHF.R.U64 R44, R80, 0x14, RZ ;  /* 0x00000014502c7819 */ /* 0x000fe400000012ff */
[----:B------:R-:W-:Y:S01]  /*5180*/  PRMT R240, RZ, 0x7610, R240 ;  /* 0x00007610fff07816 */ /* 0x000fe200000000f0 */
[----:B------:R-:W2:Y:S01]  /*5190*/  @P5 LDG.E.U8 R64, desc[UR26][R182.64] ;  /* 0x0000001ab6405981 */ /* 0x000ea2000c1e1100 */
[----:B------:R-:W-:-:S02]  /*51a0*/  LOP3.LUT P5, RZ, R44, 0x1, RZ, 0xc0, !PT ;  /* 0x000000012cff7812 */ /* 0x000fc400078ac0ff */
[----:B------:R-:W-:Y:S02]  /*51b0*/  SHF.R.U64 R44, R80, 0x13, RZ ;  /* 0x00000013502c7819 */ /* 0x000fe400000012ff */
[----:B0-----:R-:W-:Y:S01]  /*51c0*/  PRMT R224, RZ, 0x7610, R224 ;  /* 0x00007610ffe07816 */ /* 0x001fe200000000e0 */
[----:B------:R-:W2:Y:S01]  /*51d0*/  @P3 LDG.E.U8 R240, desc[UR26][R172.64] ;  /* 0x0000001aacf03981 */ /* 0x000ea2000c1e1100 */
[----:B------:R-:W-:Y:S02]  /*51e0*/  LOP3.LUT P3, RZ, R44, 0x1, RZ, 0xc0, !PT ;  /* 0x000000012cff7812 */ /* 0x000fe4000786c0ff */
[----:B------:R-:W-:Y:S02]  /*51f0*/  SHF.R.U64 R44, R80, 0x12, RZ ;  /* 0x00000012502c7819 */ /* 0x000fe400000012ff */
[----:B------:R-:W-:Y:S01]  /*5200*/  PRMT R199, RZ, 0x7610, R199 ;  /* 0x00007610ffc77816 */ /* 0x000fe200000000c7 */
[----:B------:R-:W2:Y:S01]  /*5210*/  @P0 LDG.E.U8 R224, desc[UR26][R170.64] ;  /* 0x0000001aaae00981 */ /* 0x000ea2000c1e1100 */
[----:B------:R-:W-:-:S02]  /*5220*/  LOP3.LUT P0, RZ, R44, 0x1, RZ, 0xc0, !PT ;  /* 0x000000012cff7812 */ /* 0x000fc4000780c0ff */
[----:B------:R-:W-:Y:S02]  /*5230*/  SHF.R.U64 R44, R80, 0x11, RZ ;  /* 0x00000011502c7819 */ /* 0x000fe400000012ff */
[----:B------:R-:W-:Y:S01]  /*5240*/  PRMT R208, RZ, 0x7610, R208 ;  /* 0x00007610ffd07816 */ /* 0x000fe200000000d0 */
[----:B------:R0:W2:Y:S01]  /*5250*/  @P4 LDG.E.U8 R199, desc[UR26][R158.64] ;  /* 0x0000001a9ec74981 */ /* 0x0000a2000c1e1100 */
[----:B------:R-:W-:Y:S02]  /*5260*/  LOP3.LUT P4, RZ, R44, 0x1, RZ, 0xc0, !PT ;  /* 0x000000012cff7812 */ /* 0x000fe4000788c0ff */
[----:B------:R-:W-:Y:S02]  /*5270*/  SHF.R.U64 R44, R80, 0x10, RZ ;  /* 0x00000010502c7819 */ /* 0x000fe400000012ff */
[----:B-1----:R-:W-:Y:S01]  /*5280*/  PRMT R187, RZ, 0x7610, R187 ;  /* 0x00007610ffbb7816 */ /* 0x002fe200000000bb */
[----:B------:R-:W2:Y:S01]  /*5290*/  @P5 LDG.E.U8 R208, desc[UR26][R168.64] ;  /* 0x0000001aa8d05981 */ /* 0x000ea2000c1e1100 */
[----:B------:R-:W-:-:S02]  /*52a0*/  LOP3.LUT P5, RZ, R44, 0x1, RZ, 0xc0, !PT ;  /* 0x000000012cff7812 */ /* 0x000fc400078ac0ff */
[----:B------:R-:W-:Y:S02]  /*52b0*/  SHF.R.U64 R44, R80, 0xf, RZ ;  /* 0x0000000f502c7819 */ /* 0x000fe400000012ff */
[----:B------:R-:W-:Y:S01]  /*52c0*/  PRMT R192, RZ, 0x7610, R192 ;  /* 0x00007610ffc07816 */ /* 0x000fe200000000c0 */
[----:B------:R-:W2:Y:S01]  /*52d0*/  @P3 LDG.E.U8 R187, desc[UR26][R166.64] ;  /* 0x0000001aa6bb3981 */ /* 0x000ea2000c1e1100 */
[----:B------:R-:W-:Y:S02]  /*52e0*/  LOP3.LUT P3, RZ, R44, 0x1, RZ, 0xc0, !PT ;  /* 0x000000012cff7812 */ /* 0x000fe4000786c0ff */
[C---:B------:R-:W-:Y:S02]  /*52f0*/  SHF.R.U64 R44, R80.reuse, 0xe, RZ ;  /* 0x0000000e502c7819 */ /* 0x040fe400000012ff */
[----:B0-----:R-:W-:Y:S01]  /*5300*/  PRMT R159, RZ, 0x7610, R159 ;  /* 0x00007610ff9f7816 */ /* 0x001fe2000000009f */
[----:B------:R-:W2:Y:S01]  /*5310*/  @P0 LDG.E.U8 R192, desc[UR26][R164.64] ;  /* 0x0000001aa4c00981 */ /* 0x000ea2000c1e1100 */
[----:B------:R-:W-:-:S02]  /*5320*/  SHF.R.U64 R132, R80, 0xd, RZ ;  /* 0x0000000d50847819 */ /* 0x000fc400000012ff */
[----:B------:R-:W-:Y:S02]  /*5330*/  LOP3.LUT P0, RZ, R44, 0x1, RZ, 0xc0, !PT ;  /* 0x000000012cff7812 */ /* 0x000fe4000780c0ff */
[----:B------:R-:W-:Y:S01]  /*5340*/  PRMT R44, RZ, 0x7610, R44 ;  /* 0x00007610ff2c7816 */ /* 0x000fe2000000002c */
[----:B------:R-:W2:Y:S01]  /*5350*/  @P4 LDG.E.U8 R159, desc[UR26][R162.64] ;  /* 0x0000001aa29f4981 */ /* 0x000ea2000c1e1100 */
[----:B------:R-:W-:Y:S02]  /*5360*/  LOP3.LUT P4, RZ, R132, 0x1, RZ, 0xc0, !PT ;  /* 0x0000000184ff7812 */ /* 0x000fe4000788c0ff */
[----:B------:R-:W-:Y:S02]  /*5370*/  PRMT R222, RZ, 0x7610, R222 ;  /* 0x00007610ffde7816 */ /* 0x000fe400000000de */
[----:B------:R-:W-:Y:S01]  /*5380*/  SHF.R.U64 R132, R80, 0xc, RZ ;  /* 0x0000000c50847819 */ /* 0x000fe200000012ff */
[----:B------:R-:W2:Y:S01]  /*5390*/  @P5 LDG.E.U8 R44, desc[UR26][R138.64] ;  /* 0x0000001a8a2c5981 */ /* 0x000ea2000c1e1100 */
[----:B------:R-:W-:-:S02]  /*53a0*/  PRMT R242, RZ, 0x7610, R242 ;  /* 0x00007610fff27816 */ /* 0x000fc400000000f2 */
[----:B------:R-:W-:Y:S01]  /*53b0*/  LOP3.LUT P5, RZ, R132, 0x1, RZ, 0xc0, !PT ;  /* 0x0000000184ff7812 */ /* 0x000fe200078ac0ff */
[----:B------:R0:W2:Y:S01]  /*53c0*/  @P6 LDG.E.U8 R222, desc[UR26][R226.64] ;  /* 0x0000001ae2de6981 */ /* 0x0000a2000c1e1100 */
[----:B------:R-:W-:-:S03]  /*53d0*/  SHF.R.U64 R132, R80, 0xb, RZ ;  /* 0x0000000b50847819 */ /* 0x000fc600000012ff */
[----:B------:R-:W2:Y:S01]  /*53e0*/  @P3 LDG.E.U8 R242, desc[UR26][R136.64] ;  /* 0x0000001a88f23981 */ /* 0x000ea2000c1e1100 */
[----:B------:R-:W-:Y:S02]  /*53f0*/  LOP3.LUT P3, RZ, R132, 0x1, RZ, 0xc0, !PT ;  /* 0x0000000184ff7812 */ /* 0x000fe4000786c0ff */
[----:B------:R-:W-:Y:S02]  /*5400*/  SHF.R.U64 R132, R80, 0xa, RZ ;  /* 0x0000000a50847819 */ /* 0x000fe400000012ff */
[----:B0-----:R-:W-:Y:S02]  /*5410*/  PRMT R226, RZ, 0x7610, R226 ;  /* 0x00007610ffe27816 */ /* 0x001fe400000000e2 */
[----:B------:R-:W-:-:S04]  /*5420*/  PRMT R201, RZ, 0x7610, R201 ;  /* 0x00007610ffc97816 */ /* 0x000fc800000000c9 */
[----:B------:R0:W2:Y:S01]  /*5430*/  @P0 LDG.E.U8 R226, desc[UR26][R130.64] ;  /* 0x0000001a82e20981 */ /* 0x0000a2000c1e1100 */
[----:B------:R-:W-:Y:S02]  /*5440*/  LOP3.LUT P0, RZ, R132, 0x1, RZ, 0xc0, !PT ;  /* 0x0000000184ff7812 */ /* 0x000fe4000780c0ff */
[----:B------:R-:W-:Y:S01]  /*5450*/  SHF.R.U64 R132, R80, 0x9, RZ ;  /* 0x0000000950847819 */ /* 0x000fe200000012ff */
[----:B------:R1:W2:Y:S01]  /*5460*/  @P4 LDG.E.U8 R201, desc[UR26][R120.64] ;  /* 0x0000001a78c94981 */ /* 0x0002a2000c1e1100 */
[----:B------:R-:W-:Y:S02]  /*5470*/  PRMT R210, RZ, 0x7610, R210 ;  /* 0x00007610ffd27816 */ /* 0x000fe400000000d2 */
[----:B------:R-:W-:Y:S02]  /*5480*/  LOP3.LUT P4, RZ, R132, 0x1, RZ, 0xc0, !PT ;  /* 0x0000000184ff7812 */ /* 0x000fe4000788c0ff */
[----:B------:R-:W-:Y:S02]  /*5490*/  PRMT R185, RZ, 0x7610, R185 ;  /* 0x00007610ffb97816 */ /* 0x000fe400000000b9 */
[----:B------:R-:W-:Y:S01]  /*54a0*/  SHF.R.U64 R132, R80, 0x7, RZ ;  /* 0x0000000750847819 */ /* 0x000fe200000012ff */
[----:B------:R-:W2:Y:S01]  /*54b0*/  @P5 LDG.E.U8 R210, desc[UR26][R128.64] ;  /* 0x0000001a80d25981 */ /* 0x000ea2000c1e1100 */
[----:B------:R-:W-:-:S02]  /*54c0*/  PRMT R190, RZ, 0x7610, R190 ;  /* 0x00007610ffbe7816 */ /* 0x000fc400000000be */
[----:B------:R-:W-:Y:S01]  /*54d0*/  LOP3.LUT P5, RZ, R132, 0x1, RZ, 0xc0, !PT ;  /* 0x0000000184ff7812 */ /* 0x000fe200078ac0ff */
[----:B------:R-:W2:Y:S01]  /*54e0*/  @P3 LDG.E.U8 R185, desc[UR26][R126.64] ;  /* 0x0000001a7eb93981 */ /* 0x000ea2000c1e1100 */
[C---:B0-----:R-:W-:Y:S01]  /*54f0*/  SHF.R.U64 R130, R80.reuse, 0x6, RZ ;  /* 0x0000000650827819 */ /* 0x041fe200000012ff */
[----:B-1----:R-:W-:Y:S01]  /*5500*/  IMAD R120, R135, 0x39, RZ ;  /* 0x0000003987787824 */ /* 0x002fe200078e02ff */
[----:B------:R-:W-:Y:S01]  /*5510*/  PRMT R163, RZ, 0x7610, R163 ;  /* 0x00007610ffa37816 */ /* 0x000fe200000000a3 */
[----:B------:R-:W2:Y:S01]  /*5520*/  @P0 LDG.E.U8 R190, desc[UR26][R124.64] ;  /* 0x0000001a7cbe0981 */ /* 0x000ea2000c1e1100 */
[----:B------:R-:W-:Y:S02]  /*5530*/  SHF.R.U64 R121, R80, 0x5, RZ ;  /* 0x0000000550797819 */ /* 0x000fe400000012ff */
[----:B------:R-:W-:Y:S02]  /*5540*/  IADD3 R146, P3, PT, R144, UR20, RZ ;  /* 0x0000001490927c10 */ /* 0x000fe4000ff7e0ff */
[----:B------:R-:W-:Y:S01]  /*5550*/  LOP3.LUT P6, RZ, R130, 0x1, RZ, 0xc0, !PT ;  /* 0x0000000182ff7812 */ /* 0x000fe200078cc0ff */
[----:B------:R0:W3:Y:S01]  /*5560*/  @P4 LDG.E.U8 R163, desc[UR26][R122.64] ;  /* 0x0000001a7aa34981 */ /* 0x0000e2000c1e1100 */
[----:B------:R-:W-:-:S02]  /*5570*/  LOP3.LUT P0, RZ, R121, 0x1, RZ, 0xc0, !PT ;  /* 0x0000000179ff7812 */ /* 0x000fc4000780c0ff */
[----:B------:R-:W-:Y:S01]  /*5580*/  IADD3.X R137, PT, PT, R145, UR11, RZ, P3, !PT ;  /* 0x0000000b91897c10 */ /* 0x000fe20009ffe4ff */
[----:B------:R-:W-:Y:S01]  /*5590*/  IMAD.IADD R132, R119, 0x1, R146 ;  /* 0x0000000177847824 */ /* 0x000fe200078e0292 */
[----:B------:R-:W-:Y:S02]  /*55a0*/  SHF.R.S32.HI R121, RZ, 0x1f, R120 ;  /* 0x0000001fff797819 */ /* 0x000fe40000011478 */
[----:B------:R-:W-:Y:S02]  /*55b0*/  IADD3 R130, P3, PT, R120, R146, RZ ;  /* 0x0000009278827210 */ /* 0x000fe40007f7e0ff */
[----:B------:R-:W-:Y:S01]  /*55c0*/  PRMT R246, RZ, 0x7610, R246 ;  /* 0x00007610fff67816 */ /* 0x000fe200000000f6 */
[----:B0-----:R-:W-:Y:S01]  /*55d0*/  IMAD R122, R135, 0x3a, RZ ;  /* 0x0000003a877a7824 */ /* 0x001fe200078e02ff */
[C---:B------:R-:W-:Y:S02]  /*55e0*/  SHF.R.U64 R126, R80.reuse, 0x3, RZ ;  /* 0x00000003507e7819 */ /* 0x040fe400000012ff */
[----:B------:R-:W-:Y:S01]  /*55f0*/  SHF.R.U64 R124, R80, 0x4, RZ ;  /* 0x00000004507c7819 */ /* 0x000fe200000012ff */
[----:B------:R-:W-:Y:S01]  /*5600*/  IMAD.X R131, R121, 0x1, R137, P3 ;  /* 0x0000000179837824 */ /* 0x000fe200018e0689 */
[----:B------:R-:W-:Y:S01]  /*5610*/  LOP3.LUT P3, RZ, R126, 0x1, RZ, 0xc0, !PT ;  /* 0x000000017eff7812 */ /* 0x000fe2000786c0ff */
[----:B------:R-:W3:Y:S01]  /*5620*/  @P5 LDG.E.U8 R246, desc[UR26][R132.64] ;  /* 0x0000001a84f65981 */ /* 0x000ee2000c1e1100 */
[----:B------:R-:W-:-:S02]  /*5630*/  SHF.R.S32.HI R123, RZ, 0x1f, R122 ;  /* 0x0000001fff7b7819 */ /* 0x000fc4000001147a */
[-C--:B------:R-:W-:Y:S02]  /*5640*/  IADD3 R126, P5, PT, R122, R146.reuse, RZ ;  /* 0x000000927a7e7210 */ /* 0x080fe40007fbe0ff */
[----:B------:R-:W-:Y:S01]  /*5650*/  LOP3.LUT P4, RZ, R124, 0x1, RZ, 0xc0, !PT ;  /* 0x000000017cff7812 */ /* 0x000fe2000788c0ff */
[----:B------:R-:W-:Y:S01]  /*5660*/  IMAD R124, R135, 0x3c, RZ ;  /* 0x0000003c877c7824 */ /* 0x000fe200078e02ff */
[----:B------:R-:W-:Y:S01]  /*5670*/  PRMT R228, RZ, 0x7610, R228 ;  /* 0x00007610ffe47816 */ /* 0x000fe200000000e4 */
[----:B------:R-:W-:Y:S02]  /*5680*/  IMAD.X R127, R123, 0x1, R137, P5 ;  /* 0x000000017b7f7824 */ /* 0x000fe400028e0689 */
[----:B------:R-:W-:Y:S01]  /*5690*/  IMAD R125, R135, 0x3b, RZ ;  /* 0x0000003b877d7824 */ /* 0x000fe200078e02ff */
[----:B------:R-:W-:Y:S02]  /*56a0*/  SHF.R.S32.HI R129, RZ, 0x1f, R124 ;  /* 0x0000001fff817819 */ /* 0x000fe4000001147c */
[----:B------:R-:W-:Y:S01]  /*56b0*/  IADD3 R138, P5, PT, R124, R146, RZ ;  /* 0x000000927c8a7210 */ /* 0x000fe20007fbe0ff */
[----:B------:R0:W4:Y:S01]  /*56c0*/  @P6 LDG.E.U8 R228, desc[UR26][R130.64] ;  /* 0x0000001a82e46981 */ /* 0x000122000c1e1100 */
[----:B------:R-:W-:-:S03]  /*56d0*/  PRMT R203, RZ, 0x7610, R203 ;  /* 0x00007610ffcb7816 */ /* 0x000fc600000000cb */
[----:B------:R-:W-:Y:S01]  /*56e0*/  IMAD.X R139, R129, 0x1, R137, P5 ;  /* 0x00000001818b7824 */ /* 0x000fe200028e0689 */
[----:B------:R-:W-:Y:S02]  /*56f0*/  IADD3 R164, P5, PT, R125, R146, RZ ;  /* 0x000000927da47210 */ /* 0x000fe40007fbe0ff */
[----:B------:R-:W-:Y:S01]  /*5700*/  PRMT R212, RZ, 0x7610, R212 ;  /* 0x00007610ffd47816 */ /* 0x000fe200000000d4 */
[----:B------:R1:W4:Y:S01]  /*5710*/  @P0 LDG.E.U8 R203, desc[UR26][R126.64] ;  /* 0x0000001a7ecb0981 */ /* 0x000322000c1e1100 */
[----:B0-----:R-:W-:Y:S02]  /*5720*/  SHF.R.S32.HI R130, RZ, 0x1f, R125 ;  /* 0x0000001fff827819 */ /* 0x001fe4000001147d */
[----:B------:R-:W-:Y:S02]  /*5730*/  SHF.R.U64 R131, R80, 0x8, RZ ;  /* 0x0000000850837819 */ /* 0x000fe400000012ff */
[----:B------:R-:W-:Y:S01]  /*5740*/  PRMT R183, RZ, 0x7610, R183 ;  /* 0x00007610ffb77816 */ /* 0x000fe200000000b7 */
[----:B------:R-:W-:Y:S01]  /*5750*/  IMAD.X R165, R130, 0x1, R137, P5 ;  /* 0x0000000182a57824 */ /* 0x000fe200028e0689 */
[----:B------:R-:W-:Y:S01]  /*5760*/  LOP3.LUT P5, RZ, R131, 0x1, RZ, 0xc0, !PT ;  /* 0x0000000183ff7812 */ /* 0x000fe200078ac0ff */
[----:B------:R-:W-:Y:S01]  /*5770*/  IMAD R131, R135, 0x3d, RZ ;  /* 0x0000003d87837824 */ /* 0x000fe200078e02ff */
[----:B-1----:R-:W-:-:S02]  /*5780*/  SHF.R.U64 R127, R80, 0x2, RZ ;  /* 0x00000002507f7819 */ /* 0x002fc400000012ff */
[----:B------:R-:W4:Y:S02]  /*5790*/  @P4 LDG.E.U8 R212, desc[UR26][R164.64] ;  /* 0x0000001aa4d44981 */ /* 0x000f24000c1e1100 */
[----:B------:R-:W-:Y:S02]  /*57a0*/  LOP3.LUT P4, RZ, R127, 0x1, RZ, 0xc0, !PT ;  /* 0x000000017fff7812 */ /* 0x000fe4000788c0ff */
[----:B------:R0:W4:Y:S01]  /*57b0*/  @P3 LDG.E.U8 R183, desc[UR26][R138.64] ;  /* 0x0000001a8ab73981 */ /* 0x000122000c1e1100 */
[----:B------:R-:W-:Y:S02]  /*57c0*/  SHF.R.S32.HI R132, RZ, 0x1f, R131 ;  /* 0x0000001fff847819 */ /* 0x000fe40000011483 */
[----:B------:R-:W-:Y:S02]  /*57d0*/  IADD3 R126, P3, PT, R131, R146, RZ ;  /* 0x00000092837e7210 */ /* 0x000fe40007f7e0ff */
[----:B------:R-:W-:Y:S02]  /*57e0*/  SHF.R.U64 R133, R80, 0x1, RZ ;  /* 0x0000000150857819 */ /* 0x000fe400000012ff */
[----:B------:R-:W-:Y:S01]  /*57f0*/  PRMT R196, RZ, 0x7610, R196 ;  /* 0x00007610ffc47816 */ /* 0x000fe200000000c4 */
[----:B------:R-:W-:Y:S01]  /*5800*/  IMAD.X R127, R132, 0x1, R137, P3 ;  /* 0x00000001847f7824 */ /* 0x000fe200018e0689 */
[----:B------:R-:W-:Y:S01]  /*5810*/  LOP3.LUT P3, RZ, R133, 0x1, RZ, 0xc0, !PT ;  /* 0x0000000185ff7812 */ /* 0x000fe2000786c0ff */
[----:B------:R-:W-:-:S02]  /*5820*/  IMAD R133, R135, 0x3e, RZ ;  /* 0x0000003e87857824 */ /* 0x000fc400078e02ff */
[----:B------:R-:W-:Y:S01]  /*5830*/  VIADD R128, R205, 0x3f ;  /* 0x0000003fcd807836 */ /* 0x000fe20000000000 */
[----:B------:R1:W5:Y:S01]  /*5840*/  @P4 LDG.E.U8 R196, desc[UR26][R126.64] ;  /* 0x0000001a7ec44981 */ /* 0x000362000c1e1100 */
[----:B------:R-:W-:Y:S01]  /*5850*/  IMAD R135, R135, 0x3f, RZ ;  /* 0x0000003f87877824 */ /* 0x000fe200078e02ff */
[----:B------:R-:W-:Y:S02]  /*5860*/  SHF.R.S32.HI R134, RZ, 0x1f, R133 ;  /* 0x0000001fff867819 */ /* 0x000fe40000011485 */
[----:B0-----:R-:W-:Y:S02]  /*5870*/  IADD3 R138, P4, PT, R133, R146, RZ ;  /* 0x00000092858a7210 */ /* 0x001fe40007f9e0ff */
[----:B------:R-:W-:Y:S02]  /*5880*/  ISETP.GT.AND P0, PT, R128, 0x3f, PT ;  /* 0x0000003f8000780c */ /* 0x000fe40003f04270 */
[----:B------:R-:W-:Y:S01]  /*5890*/  SHF.R.S32.HI R136, RZ, 0x1f, R135 ;  /* 0x0000001fff887819 */ /* 0x000fe20000011487 */
[----:B------:R-:W-:Y:S01]  /*58a0*/  IMAD.X R139, R134, 0x1, R137, P4 ;  /* 0x00000001868b7824 */ /* 0x000fe200020e0689 */
[----:B------:R-:W-:-:S02]  /*58b0*/  ISETP.LT.AND P0, PT, R4, R205, P0 ;  /* 0x000000cd0400720c */ /* 0x000fc40000701270 */
[----:B-1----:R-:W-:Y:S02]  /*58c0*/  IADD3 R126, P4, PT, R135, R146, RZ ;  /* 0x00000092877e7210 */ /* 0x002fe40007f9e0ff */
[----:B------:R-:W-:Y:S02]  /*58d0*/  PRMT R198, RZ, 0x7610, R198 ;  /* 0x00007610ffc67816 */ /* 0x000fe400000000c6 */
[----:B------:R-:W-:Y:S01]  /*58e0*/  PRMT R173, RZ, 0x7610, R173 ;  /* 0x00007610ffad7816 */ /* 0x000fe200000000ad */
[----:B------:R-:W-:Y:S01]  /*58f0*/  IMAD.X R127, R136, 0x1, R137, P4 ;  /* 0x00000001887f7824 */ /* 0x000fe200020e0689 */
[----:B------:R-:W-:Y:S02]  /*5900*/  PRMT R188, RZ, 0x7610, R188 ;  /* 0x00007610ffbc7816 */ /* 0x000fe400000000bc */
[----:B------:R-:W-:Y:S02]  /*5910*/  PRMT R80, RZ, 0x7610, R80 ;  /* 0x00007610ff507816 */ /* 0x000fe40000000050 */
[----:B------:R-:W-:Y:S01]  /*5920*/  PRMT R158, RZ, 0x7610, R158 ;  /* 0x00007610ff9e7816 */ /* 0x000fe2000000009e */
[----:B------:R0:W5:Y:S01]  /*5930*/  @!P2 LDG.E.U8 R198, desc[UR26][R126.64] ;  /* 0x0000001a7ec6a981 */ /* 0x000162000c1e1100 */
[----:B------:R-:W-:-:S02]  /*5940*/  PRMT R160, RZ, 0x7610, R160 ;  /* 0x00007610ffa07816 */ /* 0x000fc400000000a0 */
[----:B------:R-:W-:Y:S01]  /*5950*/  PRMT R162, RZ, 0x7610, R162 ;  /* 0x00007610ffa27816 */ /* 0x000fe200000000a2 */
[----:B------:R1:W5:Y:S01]  /*5960*/  @P3 LDG.E.U8 R173, desc[UR26][R138.64] ;  /* 0x0000001a8aad3981 */ /* 0x000362000c1e1100 */
[----:B------:R-:W-:Y:S02]  /*5970*/  PRMT R164, RZ, 0x7610, R164 ;  /* 0x00007610ffa47816 */ /* 0x000fe400000000a4 */
[----:B------:R-:W-:Y:S02]  /*5980*/  PRMT R166, RZ, 0x7610, R166 ;  /* 0x00007610ffa67816 */ /* 0x000fe400000000a6 */
[----:B------:R-:W-:Y:S02]  /*5990*/  PRMT R168, RZ, 0x7610, R168 ;  /* 0x00007610ffa87816 */ /* 0x000fe400000000a8 */
[----:B------:R-:W-:Y:S02]  /*59a0*/  PRMT R170, RZ, 0x7610, R170 ;  /* 0x00007610ffaa7816 */ /* 0x000fe400000000aa */
[----:B------:R-:W-:-:S02]  /*59b0*/  PRMT R172, RZ, 0x7610, R172 ;  /* 0x00007610ffac7816 */ /* 0x000fc400000000ac */
[----:B------:R-:W-:Y:S02]  /*59c0*/  PRMT R174, RZ, 0x7610, R174 ;  /* 0x00007610ffae7816 */ /* 0x000fe400000000ae */
        /* <DEDUP_REMOVED lines=13> */
[----:B------:R-:W-:Y:S01]  /*5aa0*/  PRMT R221, RZ, 0x7610, R221 ;  /* 0x00007610ffdd7816 */ /* 0x000fe200000000dd */
[----:B------:R-:W-:Y:S01]  /*5ab0*/  @P0 IMAD.MOV.U32 R156, RZ, RZ, R244 ;  /* 0x000000ffff9c0224 */ /* 0x000fe200078e00f4 */
[----:B------:R-:W-:Y:S01]  /*5ac0*/  PRMT R223, RZ, 0x7610, R223 ;  /* 0x00007610ffdf7816 */ /* 0x000fe200000000df */
[----:B------:R-:W-:Y:S01]  /*5ad0*/  @P0 IMAD.MOV.U32 R154, RZ, RZ, R48 ;  /* 0x000000ffff9a0224 */ /* 0x000fe200078e0030 */
[----:B0-----:R-:W-:Y:S01]  /*5ae0*/  PRMT R126, RZ, 0x7610, R126 ;  /* 0x00007610ff7e7816 */ /* 0x001fe2000000007e */
[----:B------:R-:W-:Y:S01]  /*5af0*/  @P0 IMAD.MOV.U32 R152, RZ, RZ, R28 ;  /* 0x000000ffff980224 */ /* 0x000fe200078e001c */
[----:B------:R-:W-:Y:S01]  /*5b00*/  PRMT R127, RZ, 0x7610, R127 ;  /* 0x00007610ff7f7816 */ /* 0x000fe2000000007f */
[----:B------:R-:W-:Y:S01]  /*5b10*/  @P0 IMAD.MOV.U32 R150, RZ, RZ, R54 ;  /* 0x000000ffff960224 */ /* 0x000fe200078e0036 */
[----:B------:R-:W-:Y:S01]  /*5b20*/  PRMT R225, RZ, 0x7610, R225 ;  /* 0x00007610ffe17816 */ /* 0x000fe200000000e1 */
[----:B------:R-:W-:Y:S01]  /*5b30*/  @P0 IMAD.MOV.U32 R148, RZ, RZ, R78 ;  /* 0x000000ffff940224 */ /* 0x000fe200078e004e */
[----:B------:R-:W-:Y:S01]  /*5b40*/  PRMT R227, RZ, 0x7610, R227 ;  /* 0x00007610ffe37816 */ /* 0x000fe200000000e3 */
[----:B------:R-:W-:Y:S01]  /*5b50*/  @P0 IMAD.MOV.U32 R146, RZ, RZ, R58 ;  /* 0x000000ffff920224 */ /* 0x000fe200078e003a */
[----:B------:R-:W-:Y:S01]  /*5b60*/  PRMT R229, RZ, 0x7610, R229 ;  /* 0x00007610ffe57816 */ /* 0x000fe200000000e5 */
[----:B------:R0:W5:Y:S01]  /*5b70*/  @P5 LDG.E.U8 R188, desc[UR26][R140.64] ;  /* 0x0000001a8cbc5981 */ /* 0x000162000c1e1100 */
[----:B------:R-:W-:-:S02]  /*5b80*/  PRMT R231, RZ, 0x7610, R231 ;  /* 0x00007610ffe77816 */ /* 0x000fc400000000e7 */
[----:B------:R-:W-:Y:S01]  /*5b90*/  PRMT R233, RZ, 0x7610, R233 ;  /* 0x00007610ffe97816 */ /* 0x000fe200000000e9 */
[----:B------:R-:W5:Y:S04]  /*5ba0*/  @P0 LDG.E.U8 R80, desc[UR26][R6.64] ;  /* 0x0000001a06500981 */ /* 0x000f68000c1e1100 */
        /* <DEDUP_REMOVED lines=30> */
[----:B------:R-:W5:Y:S01]  /*5d90*/  @P0 LDG.E.U8 R233, desc[UR26][R146.64] ;  /* 0x0000001a92e90981 */ /* 0x000f62000c1e1100 */
[----:B------:R-:W-:-:S04]  /*5da0*/  @!UP1 UIADD3 UR4, UPT, UPT, -UR7, 0x100000, URZ ;  /* 0x0010000007049890 */ /* 0x000fc8000fffe1ff */
[----:B------:R-:W-:Y:S02]  /*5db0*/  @!UP1 USHF.L.U32 UR5, UR4, 0xb, URZ ;  /* 0x0000000b04059899 */ /* 0x000fe400080006ff */
[----:B------:R-:W-:Y:S01]  /*5dc0*/  @!UP1 USHF.L.U32 UR4, UR4, 0x1, URZ ;  /* 0x0000000104049899 */ /* 0x000fe200080006ff */
[----:B------:R-:W-:Y:S01]  /*5dd0*/  VOTEU.ALL UP1, P1 ;  /* 0x0000000000ff7886 */ /* 0x000fe20000820000 */
[C---:B------:R-:W-:Y:S02]  /*5de0*/  LOP3.LUT R137, R3.reuse, 0x10, RZ, 0x3c, !PT ;  /* 0x0000001003897812 */ /* 0x040fe400078e3cff */
[C---:B-1----:R-:W-:Y:S02]  /*5df0*/  LOP3.LUT R138, R3.reuse, 0x20, RZ, 0x3c, !PT ;  /* 0x00000020038a7812 */ /* 0x042fe400078e3cff */
[C---:B------:R-:W-:Y:S02]  /*5e00*/  LOP3.LUT R139, R3.reuse, 0x30, RZ, 0x3c, !PT ;  /* 0x00000030038b7812 */ /* 0x040fe400078e3cff */
[----:B0-----:R-:W-:-:S04]  /*5e10*/  LOP3.LUT R140, R3, 0x40, RZ, 0x3c, !PT ;  /* 0x00000040038c7812 */ /* 0x001fc800078e3cff */
[----:B------:R0:W1:Y:S01]  /*5e20*/  @!UP1 SYNCS.EXCH.64 URZ, [UR13+0x6008], UR4 ;  /* 0x006008040dff95b2 */ /* 0x0000620008000100 */
[----:B--2---:R-:W-:Y:S01]  /*5e30*/  STS.U8 [R3+UR13+0x400], R248 ;  /* 0x000400f803007988 */ /* 0x004fe2000800000d */
[----:B------:R-:W-:-:S03]  /*5e40*/  LOP3.LUT R141, R3, 0x50, RZ, 0x3c, !PT ;  /* 0x00000050038d7812 */ /* 0x000fc600078e3cff */
[----:B------:R-:W-:Y:S04]  /*5e50*/  STS.U8 [R3+UR13+0x800], R250 ;  /* 0x000800fa03007988 */ /* 0x000fe8000800000d */
[----:B------:R-:W-:Y:S04]  /*5e60*/  STS.U8 [R3+UR13+0xc00], R252 ;  /* 0x000c00fc03007988 */ /* 0x000fe8000800000d */
[----:B------:R-:W-:Y:S04]  /*5e70*/  STS.U8 [R3+UR13+0x1000], R217 ;  /* 0x001000d903007988 */ /* 0x000fe8000800000d */
[----:B------:R-:W-:Y:S04]  /*5e80*/  STS.U8 [R3+UR13+0x1400], R240 ;  /* 0x001400f003007988 */ /* 0x000fe8000800000d */
[----:B------:R-:W-:Y:S04]  /*5e90*/  STS.U8 [R3+UR13+0x1800], R242 ;  /* 0x001800f203007988 */ /* 0x000fe8000800000d */
[----:B------:R-:W-:Y:S04]  /*5ea0*/  STS.U8 [R3+UR13], R230 ;  /* 0x000000e603007988 */ /* 0x000fe8000800000d */
[----:B---3--:R-:W-:Y:S04]  /*5eb0*/  STS.U8 [R3+UR13+0x1c00], R246 ;  /* 0x001c00f603007988 */ /* 0x008fe8000800000d */
[----:B------:R-:W-:Y:S04]  /*5ec0*/  STS.U8 [R137+UR13+0x80], R232 ;  /* 0x000080e889007988 */ /* 0x000fe8000800000d */
[----:B------:R-:W-:Y:S04]  /*5ed0*/  STS.U8 [R137+UR13+0x480], R234 ;  /* 0x000480ea89007988 */ /* 0x000fe8000800000d */
[----:B------:R-:W-:Y:S04]  /*5ee0*/  STS.U8 [R137+UR13+0x880], R236 ;  /* 0x000880ec89007988 */ /* 0x000fe8000800000d */
[----:B------:R-:W-:Y:S04]  /*5ef0*/  STS.U8 [R137+UR13+0xc80], R238 ;  /* 0x000c80ee89007988 */ /* 0x000fe8000800000d */
[----:B------:R-:W-:Y:S04]  /*5f00*/  STS.U8 [R137+UR13+0x1080], R222 ;  /* 0x001080de89007988 */ /* 0x000fe8000800000d */
[----:B------:R-:W-:Y:S04]  /*5f10*/  STS.U8 [R137+UR13+0x1480], R224 ;  /* 0x001480e089007988 */ /* 0x000fe8000800000d */
[----:B------:R-:W-:Y:S04]  /*5f20*/  STS.U8 [R137+UR13+0x1880], R226 ;  /* 0x001880e289007988 */ /* 0x000fe8000800000d */
[----:B----4-:R-:W-:Y:S04]  /*5f30*/  STS.U8 [R137+UR13+0x1c80], R228 ;  /* 0x001c80e489007988 */ /* 0x010fe8000800000d */
[----:B------:R-:W-:Y:S04]  /*5f40*/  STS.U8 [R138+UR13+0x100], R207 ;  /* 0x000100cf8a007988 */ /* 0x000fe8000800000d */
        /* <DEDUP_REMOVED lines=11> */
[----:B------:R2:W-:Y:S04]  /*6000*/  STS.U8 [R139+UR13+0x1180], R142 ;  /* 0x0011808e8b007988 */ /* 0x0005e8000800000d */
[----:B------:R-:W-:Y:S04]  /*6010*/  STS.U8 [R139+UR13+0x1580], R208 ;  /* 0x001580d08b007988 */ /* 0x000fe8000800000d */
[----:B------:R-:W-:Y:S01]  /*6020*/  STS.U8 [R139+UR13+0x1980], R210 ;  /* 0x001980d28b007988 */ /* 0x000fe2000800000d */
[----:B--2---:R-:W-:-:S03]  /*6030*/  LOP3.LUT R142, R3, 0x60, RZ, 0x3c, !PT ;  /* 0x00000060038e7812 */ /* 0x004fc600078e3cff */
[----:B------:R-:W-:Y:S04]  /*6040*/  STS.U8 [R139+UR13+0x1d80], R212 ;  /* 0x001d80d48b007988 */ /* 0x000fe8000800000d */
[----:B------:R2:W-:Y:S04]  /*6050*/  STS.U8 [R140+UR13+0x1200], R143 ;  /* 0x0012008f8c007988 */ /* 0x0005e8000800000d */
[----:B-----5:R0:W-:Y:S04]  /*6060*/  STS.U8 [R140+UR13+0x200], R189 ;  /* 0x000200bd8c007988 */ /* 0x0201e8000800000d */
[----:B------:R0:W-:Y:S01]  /*6070*/  STS.U8 [R140+UR13+0x600], R191 ;  /* 0x000600bf8c007988 */ /* 0x0001e2000800000d */
[----:B--2---:R-:W-:-:S03]  /*6080*/  LOP3.LUT R143, R3, 0x70, RZ, 0x3c, !PT ;  /* 0x00000070038f7812 */ /* 0x004fc600078e3cff */
[----:B------:R0:W-:Y:S04]  /*6090*/  STS.U8 [R140+UR13+0xa00], R193 ;  /* 0x000a00c18c007988 */ /* 0x0001e8000800000d */
        /* <DEDUP_REMOVED lines=59> */
[----:B------:R0:W-:Y:S01]  /*6450*/  STS.U8 [R139+UR13+0x4f80], R233 ;  /* 0x004f80e98b007988 */ /* 0x0001e2000800000d */
[----:B-1----:R1:W-:Y:S06]  /*6460*/  MEMBAR.ALL.CTA ;  /* 0x0000000000007992 */ /* 0x0023ec0000008000 */
[----:B-1----:R-:W1:Y:S02]  /*6470*/  FENCE.VIEW.ASYNC.S ;  /* 0x00000000000073c6 */ /* 0x002e640000000000 */
[----:B-1----:R-:W-:Y:S01]  /*6480*/  BAR.SYNC.DEFER_BLOCKING 0x0 ;  /* 0x0000000000007b1d */ /* 0x002fe20000010000 */
[----:B------:R-:W-:-:S04]  /*6490*/  ISETP.NE.U32.AND P0, PT, RZ, UR8, PT ;  /* 0x00000008ff007c0c */ /* 0x000fc8000bf05070 */
[C---:B------:R-:W-:Y:S02]  /*64a0*/  ISETP.LT.OR P2, PT, R128.reuse, 0x40, P0 ;  /* 0x000000408000780c */ /* 0x040fe40000741670 */
[----:B------:R-:W-:-:S11]  /*64b0*/  ISETP.GE.AND P3, PT, R128, 0x80, PT ;  /* 0x000000808000780c */ /* 0x000fd60003f66270 */
[----:B0-----:R-:W-:Y:S05]  /*64c0*/  @P2 BRA `(.L_x_6) ;  /* 0x0000000000682947 */ /* 0x001fea0003800000 */
[----:B------:R-:W-:Y:S02]  /*64d0*/  UIADD3 UR4, UPT, UPT, UR13, 0x4000, URZ ;  /* 0x000040000d047890 */ /* 0x000fe4000fffe0ff */
[----:B------:R-:W-:Y:S02]  /*64e0*/  USHF.R.U32.HI UR6, URZ, 0x4, UR13 ;  /* 0x00000004ff067899 */ /* 0x000fe4000801160d */
[----:B------:R-:W-:Y:S02]  /*64f0*/  USHF.R.U32.HI UR4, URZ, 0x4, UR4 ;  /* 0x00000004ff047899 */ /* 0x000fe40008011604 */
[----:B------:R-:W-:Y:S02]  /*6500*/  USGXT.U32 UR6, UR6, 0xe ;  /* 0x0000000e0606789a */ /* 0x000fe40008000000 */
[----:B------:R-:W-:Y:S01]  /*6510*/  USGXT.U32 UR8, UR4, 0xe ;  /* 0x0000000e0408789a */ /* 0x000fe20008000000 */
[----:B------:R-:W-:Y:S01]  /*6520*/  UMOV UR16, 0x100 ;  /* 0x0000010000107882 */ /* 0x000fe20000000000 */
[----:B------:R-:W-:Y:S01]  /*6530*/  UMOV UR17, 0x40004040 ;  /* 0x4000404000117882 */ /* 0x000fe20000000000 */
[----:B------:R-:W-:Y:S01]  /*6540*/  UMOV UR18, 0xfffffffe ;  /* 0xfffffffe00127882 */ /* 0x000fe20000000000 */
[----:B------:R-:W-:Y:S01]  /*6550*/  UMOV UR19, 0x7fffbfdf ;  /* 0x7fffbfdf00137882 */ /* 0x000fe20000000000 */
[----:B------:R-:W-:Y:S01]  /*6560*/  UMOV UR7, URZ ;  /* 0x000000ff00077c82 */ /* 0x000fe20008000000 */
[----:B------:R-:W-:Y:S01]  /*6570*/  UMOV UR9, URZ ;  /* 0x000000ff00097c82 */ /* 0x000fe20008000000 */
[----:B------:R-:W-:-:S02]  /*6580*/  UIADD3.64 UR16, UPT, UPT, UR6, UR16, URZ ;  /* 0x0000001006107297 */ /* 0x000fc4000fffe0ff */
[----:B------:R-:W-:Y:S01]  /*6590*/  UIADD3.64 UR18, UPT, UPT, UR8, -UR18, URZ ;  /* 0x8000001208127297 */ /* 0x000fe2000fffe0ff */
[----:B------:R-:W-:Y:S01]  /*65a0*/  UMOV UR22, 0x0 ;  /* 0x0000000000167882 */ /* 0x000fe20000000000 */
[----:B------:R-:W-:Y:S01]  /*65b0*/  UMOV UR23, 0x8108010 ;  /* 0x0810801000177882 */ /* 0x000fe20000000000 */
[----:B------:R-:W-:Y:S01]  /*65c0*/  UMOV UR4, UR10 ;  /* 0x0000000a00047c82 */ /* 0x000fe20008000000 */
[----:B------:R-:W-:Y:S01]  /*65d0*/  UMOV UR5, URZ ;  /* 0x000000ff00057c82 */ /* 0x000fe20008000000 */
[----:B------:R-:W-:Y:S01]  /*65e0*/  UMOV UR7, 0x40004040 ;  /* 0x4000404000077882 */ /* 0x000fe20000000000 */
[----:B------:R-:W-:Y:S01]  /*65f0*/  UMOV UR9, 0x80004020 ;  /* 0x8000402000097882 */ /* 0x000fe20000000000 */
[----:B------:R-:W-:Y:S01]  /*6600*/  UMOV UR24, 0x0 ;  /* 0x0000000000187882 */ /* 0x000fe20000000000 */
[----:B------:R-:W-:Y:S01]  /*6610*/  UMOV UR25, 0x8108010 ;  /* 0x0810801000197882 */ /* 0x000fe20000000000 */
[----:B------:R-:W-:Y:S01]  /*6620*/  UMOV UR4, UR4 ;  /* 0x0000000400047c82 */ /* 0x000fe20008000000 */
[----:B------:R0:W-:Y:S01]  /*6630*/  UTCQMMA gdesc[UR6], gdesc[UR8], tmem[UR12], tmem[UR22], idesc[UR23], !UPT ;  /* 0x00ff1608060075ea */ /* 0x0001e2000f80030c */
[----:B------:R0:W-:Y:S01]  /*6640*/  UTCQMMA gdesc[UR16], gdesc[UR18], tmem[UR12], tmem[UR24], idesc[UR25], UPT ;  /* 0x00ff1812100075ea */ /* 0x0001e2000b80030c */
[----:B------:R0:W-:Y:S01]  /*6650*/  UTCBAR [UR4], URZ ;  /* 0x000000ff040073e9 */ /* 0x0001e200080000ff */
[----:B------:R-:W-:Y:S01]  /*6660*/  NOP ;  /* 0x0000000000007918 */ /* 0x000fe20000000000 */
.L_x_6:
[----:B0-----:R-:W-:Y:S01]  /*6670*/  UMOV UR8, URZ ;  /* 0x000000ff00087c82 */ /* 0x001fe20008000000 */
[----:B------:R-:W-:Y:S05]  /*6680*/  @!P3 BRA `(.L_x_7) ;  /* 0x0000002800c4b947 */ /* 0x000fea0003800000 */
[----:B------:R-:W0:Y:S01]  /*6690*/  LDCU.64 UR30, c[0x0][0x3a8] ;  /* 0x00007500ff1e77ac */ /* 0x000e220008000a00 */
[----:B------:R-:W-:Y:S01]  /*66a0*/  SHF.R.S32.HI R127, RZ, 0x1f, R128 ;  /* 0x0000001fff7f7819 */ /* 0x000fe20000011480 */
[----:B------:R-:W-:Y:S01]  /*66b0*/  IMAD.U32 R159, RZ, RZ, UR20 ;  /* 0x00000014ff9f7e24 */ /* 0x000fe2000f8e00ff */
[----:B------:R-:W-:Y:S02]  /*66c0*/  UIADD3 UR5, UPT, UPT, UR13, 0x5000, URZ ;  /* 0x000050000d057890 */ /* 0x000fe4000fffe0ff */
[----:B------:R-:W-:Y:S01]  /*66d0*/  LEA.HI R127, R127, R128, RZ, 0x6 ;  /* 0x000000807f7f7211 */ /* 0x000fe200078f30ff */
[----:B------:R-:W-:Y:S02]  /*66e0*/  UIADD3 UR4, UPT, UPT, UR13, 0x2000, URZ ;  /* 0x000020000d047890 */ /* 0x000fe4000fffe0ff */
[----:B------:R-:W-:Y:S01]  /*66f0*/  USHF.R.U32.HI UR5, URZ, 0x4, UR5 ;  /* 0x00000004ff057899 */ /* 0x000fe20008011605 */
[----:B------:R-:W-:Y:S01]  /*6700*/  SHF.R.S32.HI R127, RZ, 0x6, R127 ;  /* 0x00000006ff7f7819 */ /* 0x000fe2000001147f */
[----:B------:R-:W-:-:S02]  /*6710*/  USHF.R.U32.HI UR4, URZ, 0x4, UR4 ;  /* 0x00000004ff047899 */ /* 0x000fc40008011604 */
[----:B------:R-:W-:Y:S01]  /*6720*/  USGXT.U32 UR6, UR5, 0xe ;  /* 0x0000000e0506789a */ /* 0x000fe20008000000 */
[----:B------:R-:W-:Y:S01]  /*6730*/  VIMNMX R127, PT, PT, R127, 0x2, !PT ;  /* 0x000000027f7f7848 */ /* 0x000fe20007fe0100 */
[----:B------:R-:W-:Y:S01]  /*6740*/  USGXT.U32 UR4, UR4, 0xe ;  /* 0x0000000e0404789a */ /* 0x000fe20008000000 */
[----:B------:R-:W-:Y:S01]  /*6750*/  UMOV UR16, 0x100 ;  /* 0x0000010000107882 */ /* 0x000fe20000000000 */
[----:B------:R-:W-:Y:S01]  /*6760*/  UMOV UR17, 0x40004040 ;  /* 0x4000404000117882 */ /* 0x000fe20000000000 */
[----:B0-----:R-:W-:Y:S01]  /*6770*/  USHF.L.U32 UR29, UR30, 0x6, URZ ;  /* 0x000000061e1d7899 */ /* 0x001fe200080006ff */
[----:B------:R-:W-:Y:S01]  /*6780*/  VIADD R127, R127, 0xffffffff ;  /* 0xffffffff7f7f7836 */ /* 0x000fe20000000000 */
[----:B------:R-:W-:Y:S01]  /*6790*/  UMOV UR18, 0xfffffffe ;  /* 0xfffffffe00127882 */ /* 0x000fe20000000000 */
[----:B------:R-:W-:Y:S01]  /*67a0*/  UMOV UR19, 0x7fffbfdf ;  /* 0x7fffbfdf00137882 */ /* 0x000fe20000000000 */
[----:B------:R-:W-:Y:S02]  /*67b0*/  USHF.R.S32.HI UR8, URZ, 0x1f, UR29 ;  /* 0x0000001fff087899 */ /* 0x000fe4000801141d */
[----:B------:R-:W-:Y:S01]  /*67c0*/  R2UR UR32, R127 ;  /* 0x000000007f2072ca */ /* 0x000fe200000e0000 */
[----:B------:R-:W-:Y:S01]  /*67d0*/  UMOV UR5, URZ ;  /* 0x000000ff00057c82 */ /* 0x000fe20008000000 */
[----:B------:R-:W-:Y:S01]  /*67e0*/  IADD3 R144, P2, P3, R144, UR29, R159 ;  /* 0x0000001d90907c10 */ /* 0x000fe2000fb5e09f */
[----:B------:R-:W-:Y:S01]  /*67f0*/  UMOV UR7, URZ ;  /* 0x000000ff00077c82 */ /* 0x000fe20008000000 */
[----:B------:R-:W-:Y:S01]  /*6800*/  IMAD.U32 R34, RZ, RZ, UR8 ;  /* 0x00000008ff227e24 */ /* 0x000fe2000f8e00ff */
[----:B------:R-:W0:Y:S04]  /*6810*/  LDCU UR33, c[0x0][0x3a8] ;  /* 0x00007500ff2177ac */ /* 0x000e280008000800 */
[----:B------:R-:W-:Y:S01]  /*6820*/  IADD3.X R145, PT, PT, R145, UR11, R34, P2, P3 ;  /* 0x0000000b91917c10 */ /* 0x000fe200097e6422 */
[----:B------:R-:W-:Y:S01]  /*6830*/  IMAD.MOV.U32 R34, RZ, RZ, RZ ;  /* 0x000000ffff227224 */ /* 0x000fe200078e00ff */
[----:B------:R-:W-:-:S02]  /*6840*/  USHF.L.U32 UR15, UR31, 0x6, URZ ;  /* 0x000000061f0f7899 */ /* 0x000fc400080006ff */
[----:B------:R-:W-:Y:S02]  /*6850*/  UIADD3.64 UR16, UPT, UPT, UR4, UR16, URZ ;  /* 0x0000001004107297 */ /* 0x000fe4000fffe0ff */
[----:B------:R-:W-:Y:S01]  /*6860*/  UIADD3.64 UR18, UPT, UPT, UR6, -UR18, URZ ;  /* 0x8000001206127297 */ /* 0x000fe2000fffe0ff */
[----:B------:R-:W-:Y:S01]  /*6870*/  UMOV UR28, 0x1 ;  /* 0x00000001001c7882 */ /* 0x000fe20000000000 */
[----:B------:R-:W-:-:S10]  /*6880*/  UMOV UR9, URZ ;  /* 0x000000ff00097c82 */ /* 0x000fd40008000000 */
.L_x_10:
[----:B------:R-:W-:Y:S01]  /*6890*/  IMAD.U32 R34, R34, -0x80000000, RZ ;  /* 0x8000000022227824 */ /* 0x000fe200078e00ff */
[----:B------:R-:W-:Y:S01]  /*68a0*/  USHF.L.U32 UR8, UR30, 0x1, URZ ;  /* 0x000000011e087899 */ /* 0x000fe200080006ff */
[C---:B------:R-:W-:Y:S01]  /*68b0*/  ISETP.GT.AND P3, PT, R55.reuse, 0x1, PT ;  /* 0x000000013700780c */ /* 0x040fe20003f64270 */
[----:B------:R-:W-:Y:S01]  /*68c0*/  UIMAD UR11, UR30, 0x3, URZ ;  /* 0x000000031e0b78a4 */ /* 0x000fe2000f8e02ff */
[----:B------:R-:W1:Y:S01]  /*68d0*/  SYNCS.PHASECHK.TRANS64.TRYWAIT P5, [UR10], R34 ;  /* 0x00000022ff0075a7 */ /* 0x000e6200080a110a */
[----:B------:R-:W-:Y:S01]  /*68e0*/  USHF.L.U32 UR20, UR30, 0x2, URZ ;  /* 0x000000021e147899 */ /* 0x000fe200080006ff */
[----:B------:R-:W-:Y:S01]  /*68f0*/  ISETP.GT.AND P2, PT, R55, 0x2, PT ;  /* 0x000000023700780c */ /* 0x000fe20003f44270 */
[----:B------:R-:W-:Y:S01]  /*6900*/  UIMAD UR21, UR30, 0x5, URZ ;  /* 0x000000051e1578a4 */ /* 0x000fe2000f8e02ff */
[----:B0-----:R-:W-:Y:S01]  /*6910*/  IADD3 R160, P4, PT, R144, UR33, RZ ;  /* 0x0000002190a07c10 */ /* 0x001fe2000ff9e0ff */
[----:B-1----:R-:W-:-:S12]  /*6920*/  @!P5 BRA `(.L_x_8) ;  /* 0x0000004800f4d947 */ /* 0x002fd80003800000 */
.L_x_16:
[----:B------:R-:W-:Y:S02]  /*6930*/  USHF.R.S32.HI UR10, URZ, 0x1f, UR8 ;  /* 0x0000001fff0a7899 */ /* 0x000fe40008011408 */
[C---:B------:R-:W-:Y:S01]  /*6940*/  IADD3 R158, P5, PT, R144.reuse, UR8, RZ ;  /* 0x00000008909e7c10 */ /* 0x040fe2000ffbe0ff */
[----:B------:R-:W-:Y:S01]  /*6950*/  IMAD.X R161, R5, 0x1, R145, P4 ;  /* 0x0000000105a17824 */ /* 0x000fe200020e0691 */
[----:B------:R-:W-:Y:S01]  /*6960*/  ISETP.GT.AND P4, PT, R55, 0x3, PT ;  /* 0x000000033700780c */ /* 0x000fe20003f84270 */
[----:B------:R-:W-:Y:S01]  /*6970*/  USHF.R.S32.HI UR8, URZ, 0x1f, UR11 ;  /* 0x0000001fff087899 */ /* 0x000fe2000801140b */
[----:B------:R-:W-:Y:S02]  /*6980*/  PRMT R240, RZ, 0x7610, R240 ;  /* 0x00007610fff07816 */ /* 0x000fe400000000f0 */
[----:B------:R-:W-:Y:S02]  /*6990*/  IADD3.X R159, PT, PT, R145, UR10, RZ, P5, !PT ;  /* 0x0000000a919f7c10 */ /* 0x000fe4000affe4ff */
[----:B------:R-:W-:-:S02]  /*69a0*/  IADD3 R162, P5, PT, R144, UR11, RZ ;  /* 0x0000000b90a27c10 */ /* 0x000fc4000ffbe0ff */
[----:B------:R-:W-:Y:S01]  /*69b0*/  PRMT R224, RZ, 0x7610, R224 ;  /* 0x00007610ffe07816 */ /* 0x000fe200000000e0 */
[----:B------:R0:W2:Y:S01]  /*69c0*/  @P3 LDG.E.U8 R240, desc[UR26][R160.64] ;  /* 0x0000001aa0f03981 */ /* 0x0000a2000c1e1100 */
[----:B------:R-:W-:Y:S01]  /*69d0*/  PRMT R219, RZ, 0x7610, R219 ;  /* 0x00007610ffdb7816 */ /* 0x000fe200000000db */
[----:B------:R-:W-:Y:S01]  /*69e0*/  USHF.R.S32.HI UR10, URZ, 0x1f, UR21 ;  /* 0x0000001fff0a7899 */ /* 0x000fe20008011415 */
[----:B------:R-:W-:Y:S02]  /*69f0*/  IADD3.X R163, PT, PT, R145, UR8, RZ, P5, !PT ;  /* 0x0000000891a37c10 */ /* 0x000fe4000affe4ff */
[----:B------:R-:W-:Y:S01]  /*6a00*/  ISETP.GT.AND P3, PT, R55, 0x4, PT ;  /* 0x000000043700780c */ /* 0x000fe20003f64270 */
[----:B------:R-:W-:Y:S02]  /*6a10*/  USHF.R.S32.HI UR8, URZ, 0x1f, UR20 ;  /* 0x0000001fff087899 */ /* 0x000fe40008011414 */
[C---:B------:R-:W-:Y:S01]  /*6a20*/  IADD3 R126, P6, PT, R144.reuse, UR20, RZ ;  /* 0x00000014907e7c10 */ /* 0x040fe2000ffde0ff */
[----:B------:R-:W-:Y:S01]  /*6a30*/  UIMAD UR11, UR30, 0x6, URZ ;  /* 0x000000061e0b78a4 */ /* 0x000fe2000f8e02ff */
[----:B------:R-:W3:Y:S01]  /*6a40*/  @P4 LDG.E.U8 R224, desc[UR26][R162.64] ;  /* 0x0000001aa2e04981 */ /* 0x000ee2000c1e1100 */
[----:B0-----:R-:W-:-:S02]  /*6a50*/  IADD3 R160, P5, PT, R144, UR21, RZ ;  /* 0x0000001590a07c10 */ /* 0x001fc4000ffbe0ff */
[C---:B------:R-:W-:Y:S01]  /*6a60*/  ISETP.GT.AND P4, PT, R55.reuse, 0x6, PT ;  /* 0x000000063700780c */ /* 0x040fe20003f84270 */
[----:B------:R0:W4:Y:S01]  /*6a70*/  @P2 LDG.E.U8 R219, desc[UR26][R158.64] ;  /* 0x0000001a9edb2981 */ /* 0x000122000c1e1100 */
[----:B------:R-:W-:Y:S02]  /*6a80*/  ISETP.GT.AND P2, PT, R55, 0x5, PT ;  /* 0x000000053700780c */ /* 0x000fe40003f44270 */
[C---:B------:R-:W-:Y:S01]  /*6a90*/  IADD3.X R161, PT, PT, R145.reuse, UR10, RZ, P5, !PT ;  /* 0x0000000a91a17c10 */ /* 0x040fe2000affe4ff */
[----:B------:R-:W-:Y:S01]  /*6aa0*/  USHF.R.S32.HI UR10, URZ, 0x1f, UR11 ;  /* 0x0000001fff0a7899 */ /* 0x000fe2000801140b */
[----:B------:R-:W-:Y:S02]  /*6ab0*/  PRMT R203, RZ, 0x7610, R203 ;  /* 0x00007610ffcb7816 */ /* 0x000fe400000000cb */
[----:B------:R-:W-:Y:S02]  /*6ac0*/  IADD3.X R127, PT, PT, R145, UR8, RZ, P6, !PT ;  /* 0x00000008917f7c10 */ /* 0x000fe4000b7fe4ff */
[----:B0-----:R-:W-:Y:S01]  /*6ad0*/  IADD3 R158, P5, PT, R144, UR11, RZ ;  /* 0x0000000b909e7c10 */ /* 0x001fe2000ffbe0ff */
[----:B------:R-:W-:Y:S01]  /*6ae0*/  UIMAD UR8, UR30, 0x7, URZ ;  /* 0x000000071e0878a4 */ /* 0x000fe2000f8e02ff */
[----:B------:R-:W-:Y:S01]  /*6af0*/  PRMT R187, RZ, 0x7610, R187 ;  /* 0x00007610ffbb7816 */ /* 0x000fe200000000bb */
[----:B------:R0:W5:Y:S01]  /*6b00*/  @P3 LDG.E.U8 R203, desc[UR26][R126.64] ;  /* 0x0000001a7ecb3981 */ /* 0x000162000c1e1100 */
[----:B------:R-:W-:-:S02]  /*6b10*/  PRMT R208, RZ, 0x7610, R208 ;  /* 0x00007610ffd07816 */ /* 0x000fc400000000d0 */
[----:B------:R-:W-:Y:S02]  /*6b20*/  IADD3.X R159, PT, PT, R145, UR10, RZ, P5, !PT ;  /* 0x0000000a919f7c10 */ /* 0x000fe4000affe4ff */
[----:B------:R-:W-:Y:S01]  /*6b30*/  ISETP.GT.AND P3, PT, R55, 0x7, PT ;  /* 0x000000073700780c */ /* 0x000fe20003f64270 */
[----:B------:R-:W-:Y:S01]  /*6b40*/  USHF.R.S32.HI UR10, URZ, 0x1f, UR8 ;  /* 0x0000001fff0a7899 */ /* 0x000fe20008011408 */
[----:B------:R-:W-:Y:S01]  /*6b50*/  SHF.R.S32.HI R34, RZ, 0x1f, R29 ;  /* 0x0000001fff227819 */ /* 0x000fe2000001141d */
[----:B------:R-:W2:Y:S01]  /*6b60*/  @P4 LDG.E.U8 R187, desc[UR26][R158.64] ;  /* 0x0000001a9ebb4981 */ /* 0x000ea2000c1e1100 */
[----:B0-----:R-:W-:Y:S02]  /*6b70*/  IADD3 R126, P5, PT, R29, R144, RZ ;  /* 0x000000901d7e7210 */ /* 0x001fe40007fbe0ff */
[----:B------:R-:W-:Y:S01]  /*6b80*/  IADD3 R162, P6, PT, R144, UR8, RZ ;  /* 0x0000000890a27c10 */ /* 0x000fe2000ffde0ff */
[----:B------:R0:W2:Y:S01]  /*6b90*/  @P2 LDG.E.U8 R208, desc[UR26][R160.64] ;  /* 0x0000001aa0d02981 */ /* 0x0000a2000c1e1100 */
[C---:B------:R-:W-:Y:S01]  /*6ba0*/  ISETP.GT.AND P4, PT, R55.reuse, 0x9, PT ;  /* 0x000000093700780c */ /* 0x040fe20003f84270 */
[----:B------:R-:W-:Y:S01]  /*6bb0*/  IMAD.X R127, R34, 0x1, R145, P5 ;  /* 0x00000001227f7824 */ /* 0x000fe200028e0691 */
[----:B------:R-:W-:-:S02]  /*6bc0*/  ISETP.GT.AND P2, PT, R55, 0x8, PT ;  /* 0x000000083700780c */ /* 0x000fc40003f44270 */
[----:B------:R-:W-:Y:S02]  /*6bd0*/  PRMT R192, RZ, 0x7610, R192 ;  /* 0x00007610ffc07816 */ /* 0x000fe400000000c0 */
[----:B------:R-:W-:Y:S02]  /*6be0*/  IADD3.X R163, PT, PT, R145, UR10, RZ, P6, !PT ;  /* 0x0000000a91a37c10 */ /* 0x000fe4000b7fe4ff */
[----:B------:R-:W-:Y:S02]  /*6bf0*/  SHF.R.S32.HI R34, RZ, 0x1f, R35 ;  /* 0x0000001fff227819 */ /* 0x000fe40000011423 */
[----:B0-----:R-:W-:Y:S01]  /*6c00*/  IADD3 R160, P5, PT, R35, R144, RZ ;  /* 0x0000009023a07210 */ /* 0x001fe20007fbe0ff */
[----:B------:R0:W2:Y:S01]  /*6c10*/  @P3 LDG.E.U8 R192, desc[UR26][R162.64] ;  /* 0x0000001aa2c03981 */ /* 0x0000a2000c1e1100 */
[----:B------:R-:W-:Y:S02]  /*6c20*/  PRMT R238, RZ, 0x7610, R238 ;  /* 0x00007610ffee7816 */ /* 0x000fe400000000ee */
[----:B------:R-:W-:Y:S01]  /*6c30*/  PRMT R74, RZ, 0x7610, R74 ;  /* 0x00007610ff4a7816 */ /* 0x000fe2000000004a */
[----:B------:R-:W-:Y:S01]  /*6c40*/  IMAD.X R161, R34, 0x1, R145, P5 ;  /* 0x0000000122a17824 */ /* 0x000fe200028e0691 */
[----:B------:R-:W-:-:S02]  /*6c50*/  ISETP.GT.AND P3, PT, R55, 0xa, PT ;  /* 0x0000000a3700780c */ /* 0x000fc40003f64270 */
[----:B------:R-:W-:Y:S02]  /*6c60*/  SHF.R.S32.HI R34, RZ, 0x1f, R39 ;  /* 0x0000001fff227819 */ /* 0x000fe40000011427 */
[-C--:B------:R-:W-:Y:S01]  /*6c70*/  IADD3 R158, P6, PT, R39, R144.reuse, RZ ;  /* 0x00000090279e7210 */ /* 0x080fe20007fde0ff */
[----:B------:R-:W2:Y:S01]  /*6c80*/  @P4 LDG.E.U8 R238, desc[UR26][R160.64] ;  /* 0x0000001aa0ee4981 */ /* 0x000ea2000c1e1100 */
[----:B------:R-:W-:Y:S02]  /*6c90*/  SHF.R.S32.HI R38, RZ, 0x1f, R45 ;  /* 0x0000001fff267819 */ /* 0x000fe4000001142d */
[----:B0-----:R-:W-:Y:S01]  /*6ca0*/  IADD3 R162, P5, PT, R45, R144, RZ ;  /* 0x000000902da27210 */ /* 0x001fe20007fbe0ff */
[----:B------:R0:W2:Y:S01]  /*6cb0*/  @P2 LDG.E.U8 R74, desc[UR26][R126.64] ;  /* 0x0000001a7e4a2981 */ /* 0x0000a2000c1e1100 */
[C---:B------:R-:W-:Y:S01]  /*6cc0*/  ISETP.GT.AND P4, PT, R55.reuse, 0xc, PT ;  /* 0x0000000c3700780c */ /* 0x040fe20003f84270 */
[--C-:B------:R-:W-:Y:S01]  /*6cd0*/  IMAD.X R159, R34, 0x1, R145.reuse, P6 ;  /* 0x00000001229f7824 */ /* 0x100fe200030e0691 */
[----:B------:R-:W-:Y:S01]  /*6ce0*/  ISETP.GT.AND P2, PT, R55, 0xb, PT ;  /* 0x0000000b3700780c */ /* 0x000fe20003f44270 */
[----:B------:R-:W-:Y:S01]  /*6cf0*/  IMAD.X R163, R38, 0x1, R145, P5 ;  /* 0x0000000126a37824 */ /* 0x000fe200028e0691 */
[----:B------:R-:W-:-:S02]  /*6d00*/  PRMT R217, RZ, 0x7610, R217 ;  /* 0x00007610ffd97816 */ /* 0x000fc400000000d9 */
[----:B------:R-:W-:Y:S02]  /*6d10*/  SHF.R.S32.HI R34, RZ, 0x1f, R49 ;  /* 0x0000001fff227819 */ /* 0x000fe40000011431 */
[----:B0-----:R-:W-:Y:S02]  /*6d20*/  IADD3 R126, P5, PT, R49, R144, RZ ;  /* 0x00000090317e7210 */ /* 0x001fe40007fbe0ff */
[----:B------:R0:W2:Y:S01]  /*6d30*/  @P3 LDG.E.U8 R217, desc[UR26][R158.64] ;  /* 0x0000001a9ed93981 */ /* 0x0000a2000c1e1100 */
[----:B------:R-:W-:Y:S02]  /*6d40*/  PRMT R201, RZ, 0x7610, R201 ;  /* 0x00007610ffc97816 */ /* 0x000fe400000000c9 */
[----:B------:R-:W-:Y:S01]  /*6d50*/  PRMT R222, RZ, 0x7610, R222 ;  /* 0x00007610ffde7816 */ /* 0x000fe200000000de */
[----:B------:R-:W-:Y:S01]  /*6d60*/  IMAD.X R127, R34, 0x1, R145, P5 ;  /* 0x00000001227f7824 */ /* 0x000fe200028e0691 */
[----:B------:R-:W-:Y:S02]  /*6d70*/  ISETP.GT.AND P3, PT, R55, 0xd, PT ;  /* 0x0000000d3700780c */ /* 0x000fe40003f64270 */
[----:B------:R-:W-:-:S02]  /*6d80*/  SHF.R.S32.HI R34, RZ, 0x1f, R59 ;  /* 0x0000001fff227819 */ /* 0x000fc4000001143b */
        /* <DEDUP_REMOVED lines=191> */
[-C--:B0-----:R-:W-:Y:S02]  /*7980*/  IADD3 R160, P5, PT, R108, R144.reuse, RZ ;  /* 0x000000906ca07210 */ /* 0x081fe40007fbe0ff */
[----:B------:R0:W2:Y:S01]  /*7990*/  @P3 LDG.E.U8 R214, desc[UR26][R162.64] ;  /* 0x0000001aa2d63981 */ /* 0x0000a2000c1e1100 */
[----:B------:R-:W-:Y:S02]  /*79a0*/  PRMT R198, RZ, 0x7610, R198 ;  /* 0x00007610ffc67816 */ /* 0x000fe400000000c6 */
[----:B------:R-:W-:Y:S01]  /*79b0*/  PRMT R193, RZ, 0x7610, R193 ;  /* 0x00007610ffc17816 */ /* 0x000fe200000000c1 */
[----:B------:R-:W-:Y:S01]  /*79c0*/  IMAD.X R161, R38, 0x1, R145, P5 ;  /* 0x0000000126a17824 */ /* 0x000fe200028e0691 */
[----:B------:R-:W-:Y:S02]  /*79d0*/  SHF.R.S32.HI R38, RZ, 0x1f, R109 ;  /* 0x0000001fff267819 */ /* 0x000fe4000001146d */
[----:B------:R-:W-:-:S02]  /*79e0*/  IADD3 R158, P6, PT, R109, R144, RZ ;  /* 0x000000906d9e7210 */ /* 0x000fc40007fde0ff */
[----:B------:R-:W-:Y:S01]  /*79f0*/  SHF.R.S32.HI R80, RZ, 0x1f, R110 ;  /* 0x0000001fff507819 */ /* 0x000fe2000001146e */
[----:B------:R-:W2:Y:S01]  /*7a00*/  @P4 LDG.E.U8 R198, desc[UR26][R160.64] ;  /* 0x0000001aa0c64981 */ /* 0x000ea2000c1e1100 */
[----:B0-----:R-:W-:Y:S02]  /*7a10*/  IADD3 R162, P5, PT, R110, R144, RZ ;  /* 0x000000906ea27210 */ /* 0x001fe40007fbe0ff */
[C---:B------:R-:W-:Y:S01]  /*7a20*/  ISETP.GT.AND P3, PT, R55.reuse, 0x2e, PT ;  /* 0x0000002e3700780c */ /* 0x040fe20003f64270 */
[----:B------:R0:W2:Y:S01]  /*7a30*/  @P2 LDG.E.U8 R193, desc[UR26][R126.64] ;  /* 0x0000001a7ec12981 */ /* 0x0000a2000c1e1100 */
[--C-:B------:R-:W-:Y:S01]  /*7a40*/  IMAD.X R159, R38, 0x1, R145.reuse, P6 ;  /* 0x00000001269f7824 */ /* 0x100fe200030e0691 */
[C---:B------:R-:W-:Y:S01]  /*7a50*/  ISETP.GT.AND P4, PT, R55.reuse, 0x30, PT ;  /* 0x000000303700780c */ /* 0x040fe20003f84270 */
[----:B------:R-:W-:Y:S01]  /*7a60*/  IMAD.X R163, R80, 0x1, R145, P5 ;  /* 0x0000000150a37824 */ /* 0x000fe200028e0691 */
[----:B------:R-:W-:Y:S02]  /*7a70*/  SHF.R.S32.HI R38, RZ, 0x1f, R111 ;  /* 0x0000001fff267819 */ /* 0x000fe4000001146f */
[----:B------:R-:W-:-:S02]  /*7a80*/  ISETP.GT.AND P2, PT, R55, 0x2f, PT ;  /* 0x0000002f3700780c */ /* 0x000fc40003f44270 */
[----:B0-----:R-:W-:Y:S02]  /*7a90*/  IADD3 R126, P5, PT, R111, R144, RZ ;  /* 0x000000906f7e7210 */ /* 0x001fe40007fbe0ff */
[----:B------:R-:W-:-:S03]  /*7aa0*/  PRMT R177, RZ, 0x7610, R177 ;  /* 0x00007610ffb17816 */ /* 0x000fc600000000b1 */
[----:B------:R-:W-:Y:S01]  /*7ab0*/  IMAD.X R127, R38, 0x1, R145, P5 ;  /* 0x00000001267f7824 */ /* 0x000fe200028e0691 */
[----:B------:R-:W-:Y:S02]  /*7ac0*/  PRMT R38, RZ, 0x7610, R38 ;  /* 0x00007610ff267816 */ /* 0x000fe40000000026 */
[----:B------:R-:W-:Y:S01]  /*7ad0*/  PRMT R182, RZ, 0x7610, R182 ;  /* 0x00007610ffb67816 */ /* 0x000fe200000000b6 */
[----:B------:R0:W2:Y:S01]  /*7ae0*/  @P3 LDG.E.U8 R177, desc[UR26][R158.64] ;  /* 0x0000001a9eb13981 */ /* 0x0000a2000c1e1100 */
[----:B------:R-:W-:Y:S02]  /*7af0*/  ISETP.GT.AND P3, PT, R55, 0x31, PT ;  /* 0x000000313700780c */ /* 0x000fe40003f64270 */
[----:B------:R-:W-:Y:S01]  /*7b00*/  SHF.R.S32.HI R80, RZ, 0x1f, R112 ;  /* 0x0000001fff507819 */ /* 0x000fe20000011470 */
[----:B------:R-:W2:Y:S01]  /*7b10*/  @P4 LDG.E.U8 R38, desc[UR26][R126.64] ;  /* 0x0000001a7e264981 */ /* 0x000ea2000c1e1100 */
[-C--:B------:R-:W-:Y:S02]  /*7b20*/  IADD3 R160, P6, PT, R112, R144.reuse, RZ ;  /* 0x0000009070a07210 */ /* 0x080fe40007fde0ff */
[----:B------:R-:W-:Y:S01]  /*7b30*/  SHF.R.S32.HI R146, RZ, 0x1f, R113 ;  /* 0x0000001fff927819 */ /* 0x000fe20000011471 */
[----:B------:R1:W2:Y:S01]  /*7b40*/  @P2 LDG.E.U8 R182, desc[UR26][R162.64] ;  /* 0x0000001aa2b62981 */ /* 0x0002a2000c1e1100 */
[----:B0-----:R-:W-:-:S02]  /*7b50*/  IADD3 R158, P5, PT, R113, R144, RZ ;  /* 0x00000090719e7210 */ /* 0x001fc40007fbe0ff */
[C---:B------:R-:W-:Y:S01]  /*7b60*/  ISETP.GT.AND P4, PT, R55.reuse, 0x33, PT ;  /* 0x000000333700780c */ /* 0x040fe20003f84270 */
[--C-:B------:R-:W-:Y:S01]  /*7b70*/  IMAD.X R161, R80, 0x1, R145.reuse, P6 ;  /* 0x0000000150a17824 */ /* 0x100fe200030e0691 */
[----:B------:R-:W-:Y:S01]  /*7b80*/  ISETP.GT.AND P2, PT, R55, 0x32, PT ;  /* 0x000000323700780c */ /* 0x000fe20003f44270 */
[--C-:B------:R-:W-:Y:S01]  /*7b90*/  IMAD.X R159, R146, 0x1, R145.reuse, P5 ;  /* 0x00000001929f7824 */ /* 0x100fe200028e0691 */
[----:B------:R-:W-:Y:S02]  /*7ba0*/  SHF.R.S32.HI R80, RZ, 0x1f, R114 ;  /* 0x0000001fff507819 */ /* 0x000fe40000011472 */
[----:B-1----:R-:W-:Y:S02]  /*7bb0*/  IADD3 R162, P5, PT, R114, R144, RZ ;  /* 0x0000009072a27210 */ /* 0x002fe40007fbe0ff */
[----:B------:R-:W-:Y:S02]  /*7bc0*/  PRMT R228, RZ, 0x7610, R228 ;  /* 0x00007610ffe47816 */ /* 0x000fe400000000e4 */
[----:B------:R-:W-:Y:S01]  /*7bd0*/  PRMT R212, RZ, 0x7610, R212 ;  /* 0x00007610ffd47816 */ /* 0x000fe200000000d4 */
[----:B------:R-:W-:Y:S01]  /*7be0*/  IMAD.X R163, R80, 0x1, R145, P5 ;  /* 0x0000000150a37824 */ /* 0x000fe200028e0691 */
[----:B------:R-:W-:-:S02]  /*7bf0*/  PRMT R207, RZ, 0x7610, R207 ;  /* 0x00007610ffcf7816 */ /* 0x000fc400000000cf */
[----:B------:R0:W2:Y:S01]  /*7c00*/  @P3 LDG.E.U8 R228, desc[UR26][R160.64] ;  /* 0x0000001aa0e43981 */ /* 0x0000a2000c1e1100 */
[----:B------:R-:W-:Y:S02]  /*7c10*/  ISETP.GT.AND P3, PT, R55, 0x34, PT ;  /* 0x000000343700780c */ /* 0x000fe40003f64270 */
[----:B------:R-:W-:Y:S01]  /*7c20*/  SHF.R.S32.HI R80, RZ, 0x1f, R115 ;  /* 0x0000001fff507819 */ /* 0x000fe20000011473 */
[----:B------:R-:W2:Y:S01]  /*7c30*/  @P4 LDG.E.U8 R212, desc[UR26][R162.64] ;  /* 0x0000001aa2d44981 */ /* 0x000ea2000c1e1100 */
[-C--:B------:R-:W-:Y:S02]  /*7c40*/  IADD3 R126, P6, PT, R115, R144.reuse, RZ ;  /* 0x00000090737e7210 */ /* 0x080fe40007fde0ff */
[----:B------:R-:W-:Y:S01]  /*7c50*/  SHF.R.S32.HI R146, RZ, 0x1f, R116 ;  /* 0x0000001fff927819 */ /* 0x000fe20000011474 */
[----:B------:R1:W2:Y:S01]  /*7c60*/  @P2 LDG.E.U8 R207, desc[UR26][R158.64] ;  /* 0x0000001a9ecf2981 */ /* 0x0002a2000c1e1100 */
[----:B0-----:R-:W-:Y:S02]  /*7c70*/  IADD3 R160, P5, PT, R116, R144, RZ ;  /* 0x0000009074a07210 */ /* 0x001fe40007fbe0ff */
[C---:B------:R-:W-:Y:S01]  /*7c80*/  ISETP.GT.AND P4, PT, R55.reuse, 0x36, PT ;  /* 0x000000363700780c */ /* 0x040fe20003f84270 */
[--C-:B------:R-:W-:Y:S01]  /*7c90*/  IMAD.X R127, R80, 0x1, R145.reuse, P6 ;  /* 0x00000001507f7824 */ /* 0x100fe200030e0691 */
[----:B------:R-:W-:Y:S01]  /*7ca0*/  ISETP.GT.AND P2, PT, R55, 0x35, PT ;  /* 0x000000353700780c */ /* 0x000fe20003f44270 */
[----:B------:R-:W-:Y:S01]  /*7cb0*/  IMAD.X R161, R146, 0x1, R145, P5 ;  /* 0x0000000192a17824 */ /* 0x000fe200028e0691 */
[----:B------:R-:W-:-:S02]  /*7cc0*/  SHF.R.S32.HI R80, RZ, 0x1f, R117 ;  /* 0x0000001fff507819 */ /* 0x000fc40000011475 */
[-C--:B-1----:R-:W-:Y:S02]  /*7cd0*/  IADD3 R158, P5, PT, R117, R144.reuse, RZ ;  /* 0x00000090759e7210 */ /* 0x082fe40007fbe0ff */
[----:B------:R-:W-:Y:S02]  /*7ce0*/  PRMT R191, RZ, 0x7610, R191 ;  /* 0x00007610ffbf7816 */ /* 0x000fe400000000bf */
[----:B------:R-:W-:Y:S01]  /*7cf0*/  PRMT R175, RZ, 0x7610, R175 ;  /* 0x00007610ffaf7816 */ /* 0x000fe200000000af */
[----:B------:R-:W-:Y:S01]  /*7d00*/  IMAD.X R159, R80, 0x1, R145, P5 ;  /* 0x00000001509f7824 */ /* 0x000fe200028e0691 */
[----:B------:R-:W-:Y:S02]  /*7d10*/  PRMT R196, RZ, 0x7610, R196 ;  /* 0x00007610ffc47816 */ /* 0x000fe400000000c4 */
[----:B------:R0:W2:Y:S01]  /*7d20*/  @P3 LDG.E.U8 R191, desc[UR26][R126.64] ;  /* 0x0000001a7ebf3981 */ /* 0x0000a2000c1e1100 */
[----:B------:R-:W-:Y:S02]  /*7d30*/  ISETP.GT.AND P3, PT, R55, 0x37, PT ;  /* 0x000000373700780c */ /* 0x000fe40003f64270 */
[----:B------:R-:W-:Y:S01]  /*7d40*/  SHF.R.S32.HI R80, RZ, 0x1f, R118 ;  /* 0x0000001fff507819 */ /* 0x000fe20000011476 */
[----:B------:R-:W2:Y:S01]  /*7d50*/  @P4 LDG.E.U8 R175, desc[UR26][R158.64] ;  /* 0x0000001a9eaf4981 */ /* 0x000ea2000c1e1100 */
[----:B------:R-:W-:-:S02]  /*7d60*/  IADD3 R162, P6, PT, R118, R144, RZ ;  /* 0x0000009076a27210 */ /* 0x000fc40007fde0ff */
[C---:B------:R-:W-:Y:S01]  /*7d70*/  ISETP.GT.AND P4, PT, R55.reuse, 0x39, PT ;  /* 0x000000393700780c */ /* 0x040fe20003f84270 */
[----:B------:R1:W2:Y:S01]  /*7d80*/  @P2 LDG.E.U8 R196, desc[UR26][R160.64] ;  /* 0x0000001aa0c42981 */ /* 0x0002a2000c1e1100 */
[----:B------:R-:W-:Y:S01]  /*7d90*/  ISETP.GT.AND P2, PT, R55, 0x38, PT ;  /* 0x000000383700780c */ /* 0x000fe20003f44270 */
[----:B------:R-:W-:Y:S01]  /*7da0*/  IMAD.X R163, R80, 0x1, R145, P6 ;  /* 0x0000000150a37824 */ /* 0x000fe200030e0691 */
[----:B------:R-:W-:Y:S02]  /*7db0*/  PRMT R180, RZ, 0x7610, R180 ;  /* 0x00007610ffb47816 */ /* 0x000fe400000000b4 */
[----:B------:R-:W-:Y:S02]  /*7dc0*/  SHF.R.S32.HI R146, RZ, 0x1f, R119 ;  /* 0x0000001fff927819 */ /* 0x000fe40000011477 */
[-C--:B0-----:R-:W-:Y:S02]  /*7dd0*/  IADD3 R126, P5, PT, R119, R144.reuse, RZ ;  /* 0x00000090777e7210 */ /* 0x081fe40007fbe0ff */
[----:B------:R-:W-:Y:S01]  /*7de0*/  PRMT R226, RZ, 0x7610, R226 ;  /* 0x00007610ffe27816 */ /* 0x000fe200000000e2 */
[----:B------:R-:W2:Y:S01]  /*7df0*/  @P3 LDG.E.U8 R180, desc[UR26][R162.64] ;  /* 0x0000001aa2b43981 */ /* 0x000ea2000c1e1100 */
[----:B-1----:R-:W-:Y:S01]  /*7e00*/  IADD3 R160, P6, PT, R120, R144, RZ ;  /* 0x0000009078a07210 */ /* 0x002fe20007fde0ff */
[----:B------:R-:W-:Y:S01]  /*7e10*/  IMAD.X R127, R146, 0x1, R145, P5 ;  /* 0x00000001927f7824 */ /* 0x000fe200028e0691 */
[----:B------:R-:W-:-:S03]  /*7e20*/  PRMT R242, RZ, 0x7610, R242 ;  /* 0x00007610fff27816 */ /* 0x000fc600000000f2 */
[--C-:B------:R-:W-:Y:S01]  /*7e30*/  IMAD.X R161, R121, 0x1, R145.reuse, P6 ;  /* 0x0000000179a17824 */ /* 0x100fe200030e0691 */
[C---:B------:R-:W-:Y:S02]  /*7e40*/  ISETP.GT.AND P3, PT, R55.reuse, 0x3a, PT ;  /* 0x0000003a3700780c */ /* 0x040fe40003f64270 */
[----:B------:R-:W-:Y:S01]  /*7e50*/  IADD3 R158, P5, PT, R122, R144, RZ ;  /* 0x000000907a9e7210 */ /* 0x000fe20007fbe0ff */
[----:B------:R0:W2:Y:S04]  /*7e60*/  @P2 LDG.E.U8 R242, desc[UR26][R126.64] ;  /* 0x0000001a7ef22981 */ /* 0x0000a8000c1e1100 */
[----:B------:R1:W2:Y:S01]  /*7e70*/  @P4 LDG.E.U8 R226, desc[UR26][R160.64] ;  /* 0x0000001aa0e24981 */ /* 0x0002a2000c1e1100 */
[----:B------:R-:W-:Y:S01]  /*7e80*/  ISETP.GT.AND P4, PT, R55, 0x3c, PT ;  /* 0x0000003c3700780c */ /* 0x000fe20003f84270 */
[----:B------:R-:W-:Y:S01]  /*7e90*/  IMAD.X R159, R123, 0x1, R145, P5 ;  /* 0x000000017b9f7824 */ /* 0x000fe200028e0691 */
[----:B------:R-:W-:-:S02]  /*7ea0*/  PRMT R205, RZ, 0x7610, R205 ;  /* 0x00007610ffcd7816 */ /* 0x000fc400000000cd */
[-C--:B0-----:R-:W-:Y:S02]  /*7eb0*/  IADD3 R126, P5, PT, R124, R144.reuse, RZ ;  /* 0x000000907c7e7210 */ /* 0x081fe40007fbe0ff */
[----:B------:R-:W-:Y:S02]  /*7ec0*/  PRMT R189, RZ, 0x7610, R189 ;  /* 0x00007610ffbd7816 */ /* 0x000fe400000000bd */
[----:B------:R0:W2:Y:S01]  /*7ed0*/  @P3 LDG.E.U8 R205, desc[UR26][R158.64] ;  /* 0x0000001a9ecd3981 */ /* 0x0000a2000c1e1100 */
[-C--:B------:R-:W-:Y:S01]  /*7ee0*/  IADD3 R162, P6, PT, R125, R144.reuse, RZ ;  /* 0x000000907da27210 */ /* 0x080fe20007fde0ff */
[--C-:B------:R-:W-:Y:S01]  /*7ef0*/  IMAD.X R127, R129, 0x1, R145.reuse, P5 ;  /* 0x00000001817f7824 */ /* 0x100fe200028e0691 */
[-C--:B------:R-:W-:Y:S02]  /*7f00*/  IADD3 RZ, P5, PT, R133, R144.reuse, RZ ;  /* 0x0000009085ff7210 */ /* 0x080fe40007fbe0ff */
[----:B------:R-:W-:Y:S01]  /*7f10*/  ISETP.GT.AND P3, PT, R55, 0x3d, PT ;  /* 0x0000003d3700780c */ /* 0x000fe20003f64270 */
[----:B------:R-:W-:Y:S01]  /*7f20*/  IMAD.X R163, R130, 0x1, R145, P6 ;  /* 0x0000000182a37824 */ /* 0x000fe200030e0691 */
[----:B------:R3:W2:Y:S01]  /*7f30*/  @P4 LDG.E.U8 R189, desc[UR26][R126.64] ;  /* 0x0000001a7ebd4981 */ /* 0x0006a2000c1e1100 */
[----:B-1----:R-:W-:-:S02]  /*7f40*/  IADD3 R160, P6, PT, R131, R144, RZ ;  /* 0x0000009083a07210 */ /* 0x002fc40007fde0ff */
[----:B------:R-:W-:Y:S01]  /*7f50*/  ISETP.GT.AND P4, PT, R55, 0x3f, PT ;  /* 0x0000003f3700780c */ /* 0x000fe20003f84270 */
[--C-:B0-----:R-:W-:Y:S01]  /*7f60*/  IMAD.X R159, R134, 0x1, R145.reuse, P5 ;  /* 0x00000001869f7824 */ /* 0x101fe200028e0691 */
[C---:B------:R-:W-:Y:S01]  /*7f70*/  IADD3 RZ, P5, PT, R135.reuse, R144, RZ ;  /* 0x0000009087ff7210 */ /* 0x040fe20007fbe0ff */
[--C-:B------:R-:W-:Y:S01]  /*7f80*/  IMAD.X R161, R132, 0x1, R145.reuse, P6 ;  /* 0x0000000184a17824 */ /* 0x100fe200030e0691 */
[----:B------:R-:W-:Y:S01]  /*7f90*/  PRMT R194, RZ, 0x7610, R194 ;  /* 0x00007610ffc27816 */ /* 0x000fe200000000c2 */
[----:B------:R-:W-:Y:S01]  /*7fa0*/  USHF.R.S32.HI UR8, URZ, 0x1f, UR15 ;  /* 0x0000001fff087899 */ /* 0x000fe2000801140f */
[----:B------:R-:W-:Y:S01]  /*7fb0*/  PRMT R178, RZ, 0x7610, R178 ;  /* 0x00007610ffb27816 */ /* 0x000fe200000000b2 */
[----:B---3--:R-:W-:Y:S01]  /*7fc0*/  IMAD.X R127, R136, 0x1, R145, P5 ;  /* 0x00000001887f7824 */ /* 0x008fe200028e0691 */
[----:B------:R-:W-:Y:S01]  /*7fd0*/  IADD3 R6, P5, PT, R6, UR15, RZ ;  /* 0x0000000f06067c10 */ /* 0x000fe2000ffbe0ff */
[----:B------:R-:W-:Y:S01]  /*7fe0*/  IMAD.IADD R126, R135, 0x1, R144 ;  /* 0x00000001877e7824 */ /* 0x000fe200078e0290 */
[----:B------:R-:W3:Y:S01]  /*7ff0*/  @P3 LDG.E.U8 R194, desc[UR26][R160.64] ;  /* 0x0000001aa0c23981 */ /* 0x000ee2000c1e1100 */
[----:B------:R-:W-:-:S02]  /*8000*/  ISETP.GT.AND P3, PT, R55, RZ, PT ;  /* 0x000000ff3700720c */ /* 0x000fc40003f64270 */
[----:B------:R-:W-:Y:S01]  /*8010*/  IADD3.X R7, PT, PT, R7, UR8, RZ, P5, !PT ;  /* 0x0000000807077c10 */ /* 0x000fe2000affe4ff */
[----:B------:R0:W2:Y:S01]  /*8020*/  @P4 LDG.E.U8 R178, desc[UR26][R126.64] ;  /* 0x0000001a7eb24981 */ /* 0x0000a2000c1e1100 */
[----:B------:R-:W-:Y:S02]  /*8030*/  IADD3 R22, P5, PT, R22, UR15, RZ ;  /* 0x0000000f16167c10 */ /* 0x000fe4000ffbe0ff */
[----:B------:R-:W-:Y:S02]  /*8040*/  IADD3 R14, P4, PT, R14, UR15, RZ ;  /* 0x0000000f0e0e7c10 */ /* 0x000fe4000ff9e0ff */
[----:B------:R-:W-:Y:S02]  /*8050*/  ISETP.GT.AND P2, PT, R55, 0x3b, PT ;  /* 0x0000003b3700780c */ /* 0x000fe40003f44270 */
[----:B------:R-:W-:Y:S02]  /*8060*/  IADD3.X R23, PT, PT, R23, UR8, RZ, P5, !PT ;  /* 0x0000000817177c10 */ /* 0x000fe4000affe4ff */
[----:B------:R-:W-:-:S02]  /*8070*/  PRMT R80, RZ, 0x7610, R80 ;  /* 0x00007610ff507816 */ /* 0x000fc40000000050 */
[----:B------:R-:W-:Y:S02]  /*8080*/  IADD3.X R15, PT, PT, R15, UR8, RZ, P4, !PT ;  /* 0x000000080f0f7c10 */ /* 0x000fe4000a7fe4ff */
[----:B------:R-:W-:Y:S02]  /*8090*/  IADD3 R50, P5, PT, R50, UR15, RZ ;  /* 0x0000000f32327c10 */ /* 0x000fe4000ffbe0ff */
[----:B------:R-:W-:Y:S01]  /*80a0*/  IADD3 R30, P4, PT, R30, UR15, RZ ;  /* 0x0000000f1e1e7c10 */ /* 0x000fe2000ff9e0ff */
[----:B------:R-:W2:Y:S01]  /*80b0*/  @P3 LDG.E.U8 R80, desc[UR26][R144.64] ;  /* 0x0000001a90503981 */ /* 0x000ea2000c1e1100 */
[----:B------:R-:W-:Y:S02]  /*80c0*/  PRMT R210, RZ, 0x7610, R210 ;  /* 0x00007610ffd27816 */ /* 0x000fe400000000d2 */
[----:B------:R-:W-:Y:S02]  /*80d0*/  IADD3.X R51, PT, PT, R51, UR8, RZ, P5, !PT ;  /* 0x0000000833337c10 */ /* 0x000fe4000affe4ff */
[----:B------:R-:W-:-:S02]  /*80e0*/  IADD3.X R31, PT, PT, R31, UR8, RZ, P4, !PT ;  /* 0x000000081f1f7c10 */ /* 0x000fc4000a7fe4ff */
[----:B------:R-:W-:Y:S01]  /*80f0*/  IADD3 R8, P5, PT, R8, UR15, RZ ;  /* 0x0000000f08087c10 */ /* 0x000fe2000ffbe0ff */
[----:B------:R-:W3:Y:S01]  /*8100*/  @P2 LDG.E.U8 R210, desc[UR26][R162.64] ;  /* 0x0000001aa2d22981 */ /* 0x000ee2000c1e1100 */
[----:B------:R-:W-:Y:S02]  /*8110*/  IADD3 R60, P4, PT, R60, UR15, RZ ;  /* 0x0000000f3c3c7c10 */ /* 0x000fe4000ff9e0ff */
[----:B------:R-:W-:Y:S02]  /*8120*/  IADD3 R40, P3, PT, R40, UR15, RZ ;  /* 0x0000000f28287c10 */ /* 0x000fe4000ff7e0ff */
[----:B------:R-:W-:Y:S02]  /*8130*/  IADD3.X R9, PT, PT, R9, UR8, RZ, P5, !PT ;  /* 0x0000000809097c10 */ /* 0x000fe4000affe4ff */
[----:B------:R-:W-:Y:S02]  /*8140*/  IADD3.X R61, PT, PT, R61, UR8, RZ, P4, !PT ;  /* 0x000000083d3d7c10 */ /* 0x000fe4000a7fe4ff */
[----:B------:R-:W-:-:S02]  /*8150*/  IADD3 R32, P5, PT, R32, UR15, RZ ;  /* 0x0000000f20207c10 */ /* 0x000fc4000ffbe0ff */
[----:B------:R-:W-:Y:S02]  /*8160*/  ISETP.GT.AND P2, PT, R55, 0x3e, PT ;  /* 0x0000003e3700780c */ /* 0x000fe40003f44270 */
[----:B------:R-:W-:Y:S02]  /*8170*/  IADD3.X R41, PT, PT, R41, UR8, RZ, P3, !PT ;  /* 0x0000000829297c10 */ /* 0x000fe40009ffe4ff */
[----:B------:R-:W-:Y:S02]  /*8180*/  IADD3 R16, P4, PT, R16, UR15, RZ ;  /* 0x0000000f10107c10 */ /* 0x000fe4000ff9e0ff */
[----:B------:R-:W-:Y:S02]  /*8190*/  IADD3 R70, P3, PT, R70, UR15, RZ ;  /* 0x0000000f46467c10 */ /* 0x000fe4000ff7e0ff */
[----:B------:R-:W-:Y:S02]  /*81a0*/  IADD3.X R33, PT, PT, R33, UR8, RZ, P5, !PT ;  /* 0x0000000821217c10 */ /* 0x000fe4000affe4ff */
[----:B------:R-:W-:-:S02]  /*81b0*/  IADD3.X R17, PT, PT, R17, UR8, RZ, P4, !PT ;  /* 0x0000000811117c10 */ /* 0x000fc4000a7fe4ff */
[----:B------:R-:W-:Y:S02]  /*81c0*/  IADD3 R10, P5, PT, R10, UR15, RZ ;  /* 0x0000000f0a0a7c10 */ /* 0x000fe4000ffbe0ff */
[----:B------:R-:W-:Y:S02]  /*81d0*/  IADD3.X R71, PT, PT, R71, UR8, RZ, P3, !PT ;  /* 0x0000000847477c10 */ /* 0x000fe40009ffe4ff */
[----:B------:R-:W-:Y:S02]  /*81e0*/  IADD3 R42, P4, PT, R42, UR15, RZ ;  /* 0x0000000f2a2a7c10 */ /* 0x000fe4000ff9e0ff */
[----:B------:R-:W-:Y:S01]  /*81f0*/  IADD3 R24, P3, PT, R24, UR15, RZ ;  /* 0x0000000f18187c10 */ /* 0x000fe2000ff7e0ff */
[----:B------:R-:W-:Y:S01]  /*8200*/  IMAD.IADD R158, R133, 0x1, R144 ;  /* 0x00000001859e7824 */ /* 0x000fe200078e0290 */
[----:B------:R-:W-:Y:S02]  /*8210*/  PRMT R173, RZ, 0x7610, R173 ;  /* 0x00007610ffad7816 */ /* 0x000fe400000000ad */
[----:B------:R-:W-:-:S02]  /*8220*/  IADD3.X R11, PT, PT, R11, UR8, RZ, P5, !PT ;  /* 0x000000080b0b7c10 */ /* 0x000fc4000affe4ff */
[----:B------:R-:W-:Y:S02]  /*8230*/  IADD3.X R43, PT, PT, R43, UR8, RZ, P4, !PT ;  /* 0x000000082b2b7c10 */ /* 0x000fe4000a7fe4ff */
[----:B------:R-:W-:Y:S01]  /*8240*/  IADD3 R18, P5, PT, R18, UR15, RZ ;  /* 0x0000000f12127c10 */ /* 0x000fe2000ffbe0ff */
[----:B------:R-:W3:Y:S01]  /*8250*/  @P2 LDG.E.U8 R173, desc[UR26][R158.64] ;  /* 0x0000001a9ead2981 */ /* 0x000ee2000c1e1100 */
[----:B------:R-:W-:Y:S02]  /*8260*/  IADD3.X R25, PT, PT, R25, UR8, RZ, P3, !PT ;  /* 0x0000000819197c10 */ /* 0x000fe40009ffe4ff */
[----:B------:R-:W-:Y:S01]  /*8270*/  IADD3 R62, P4, PT, R62, UR15, RZ ;  /* 0x0000000f3e3e7c10 */ /* 0x000fe2000ff9e0ff */
[----:B------:R-:W-:Y:S01]  /*8280*/  BAR.SYNC.DEFER_BLOCKING 0x0 ;  /* 0x0000000000007b1d */ /* 0x000fe20000010000 */
[----:B------:R-:W-:Y:S02]  /*8290*/  IADD3 R52, P3, PT, R52, UR15, RZ ;  /* 0x0000000f34347c10 */ /* 0x000fe4000ff7e0ff */
[----:B------:R-:W-:-:S02]  /*82a0*/  IADD3.X R19, PT, PT, R19, UR8, RZ, P5, !PT ;  /* 0x0000000813137c10 */ /* 0x000fc4000affe4ff */
[----:B------:R-:W-:Y:S02]  /*82b0*/  IADD3.X R63, PT, PT, R63, UR8, RZ, P4, !PT ;  /* 0x000000083f3f7c10 */ /* 0x000fe4000a7fe4ff */
[----:B------:R-:W-:Y:S02]  /*82c0*/  IADD3 R46, P5, PT, R46, UR15, RZ ;  /* 0x0000000f2e2e7c10 */ /* 0x000fe4000ffbe0ff */
[----:B------:R-:W-:Y:S02]  /*82d0*/  IADD3.X R53, PT, PT, R53, UR8, RZ, P3, !PT ;  /* 0x0000000835357c10 */ /* 0x000fe40009ffe4ff */
[----:B------:R-:W-:Y:S02]  /*82e0*/  IADD3 R26, P4, PT, R26, UR15, RZ ;  /* 0x0000000f1a1a7c10 */ /* 0x000fe4000ff9e0ff */
[----:B------:R-:W-:Y:S02]  /*82f0*/  IADD3 R72, P3, PT, R72, UR15, RZ ;  /* 0x0000000f48487c10 */ /* 0x000fe4000ff7e0ff */
[----:B------:R-:W-:-:S02]  /*8300*/  IADD3.X R47, PT, PT, R47, UR8, RZ, P5, !PT ;  /* 0x000000082f2f7c10 */ /* 0x000fc4000affe4ff */
[----:B------:R-:W-:Y:S02]  /*8310*/  IADD3.X R27, PT, PT, R27, UR8, RZ, P4, !PT ;  /* 0x000000081b1b7c10 */ /* 0x000fe4000a7fe4ff */
[----:B------:R-:W-:Y:S02]  /*8320*/  IADD3 R12, P5, PT, R12, UR15, RZ ;  /* 0x0000000f0c0c7c10 */ /* 0x000fe4000ffbe0ff */
[----:B------:R-:W-:Y:S02]  /*8330*/  ISETP.GE.AND P2, PT, R4, R55, PT ;  /* 0x000000370400720c */ /* 0x000fe40003f46270 */
[----:B------:R-:W-:Y:S02]  /*8340*/  IADD3.X R73, PT, PT, R73, UR8, RZ, P3, !PT ;  /* 0x0000000849497c10 */ /* 0x000fe40009ffe4ff */
[----:B------:R-:W-:Y:S02]  /*8350*/  IADD3 R56, P4, PT, R56, UR15, RZ ;  /* 0x0000000f38387c10 */ /* 0x000fe4000ff9e0ff */
[----:B------:R-:W-:-:S02]  /*8360*/  IADD3 R36, P3, PT, R36, UR15, RZ ;  /* 0x0000000f24247c10 */ /* 0x000fc4000ff7e0ff */
[----:B------:R-:W-:Y:S02]  /*8370*/  IADD3.X R13, PT, PT, R13, UR8, RZ, P5, !PT ;  /* 0x000000080d0d7c10 */ /* 0x000fe4000affe4ff */
[----:B------:R-:W-:Y:S02]  /*8380*/  IADD3.X R57, PT, PT, R57, UR8, RZ, P4, !PT ;  /* 0x0000000839397c10 */ /* 0x000fe4000a7fe4ff */
[----:B------:R-:W-:Y:S02]  /*8390*/  IADD3 R244, P5, PT, R244, UR15, RZ ;  /* 0x0000000ff4f47c10 */ /* 0x000fe4000ffbe0ff */
[----:B------:R-:W-:Y:S02]  /*83a0*/  IADD3.X R37, PT, PT, R37, UR8, RZ, P3, !PT ;  /* 0x0000000825257c10 */ /* 0x000fe40009ffe4ff */
[----:B------:R-:W-:Y:S02]  /*83b0*/  IADD3 R20, P4, PT, R20, UR15, RZ ;  /* 0x0000000f14147c10 */ /* 0x000fe4000ff9e0ff */
[----:B------:R-:W-:-:S02]  /*83c0*/  IADD3 R66, P3, PT, R66, UR15, RZ ;  /* 0x0000000f42427c10 */ /* 0x000fc4000ff7e0ff */
[----:B------:R-:W-:Y:S02]  /*83d0*/  IADD3.X R157, PT, PT, R157, UR8, RZ, P5, !PT ;  /* 0x000000089d9d7c10 */ /* 0x000fe4000affe4ff */
[----:B------:R-:W-:Y:S02]  /*83e0*/  IADD3.X R21, PT, PT, R21, UR8, RZ, P4, !PT ;  /* 0x0000000815157c10 */ /* 0x000fe4000a7fe4ff */
[----:B------:R-:W-:Y:S02]  /*83f0*/  IADD3.X R67, PT, PT, R67, UR8, RZ, P3, !PT ;  /* 0x0000000843437c10 */ /* 0x000fe40009ffe4ff */
[----:B------:R-:W-:Y:S02]  /*8400*/  IADD3 R48, P4, PT, R48, UR15, RZ ;  /* 0x0000000f30307c10 */ /* 0x000fe4000ff9e0ff */
[----:B------:R-:W-:Y:S01]  /*8410*/  IADD3 R76, P3, PT, R76, UR15, RZ ;  /* 0x0000000f4c4c7c10 */ /* 0x000fe2000ff7e0ff */
[----:B0-----:R-:W-:Y:S01]  /*8420*/  @!P2 IMAD.MOV.U32 R126, RZ, RZ, R244 ;  /* 0x000000ffff7ea224 */ /* 0x001fe200078e00f4 */
[----:B------:R-:W-:Y:S01]  /*8430*/  PRMT R250, RZ, 0x7610, R250 ;  /* 0x00007610fffa7816 */ /* 0x000fe200000000fa */
[----:B------:R-:W-:Y:S01]  /*8440*/  @!P2 IMAD.MOV.U32 R127, RZ, RZ, R157 ;  /* 0x000000ffff7fa224 */ /* 0x000fe200078e009d */
[----:B------:R-:W-:-:S02]  /*8450*/  IADD3.X R155, PT, PT, R155, UR8, RZ, P4, !PT ;  /* 0x000000089b9b7c10 */ /* 0x000fc4000a7fe4ff */
[----:B------:R-:W-:Y:S02]  /*8460*/  IADD3.X R77, PT, PT, R77, UR8, RZ, P3, !PT ;  /* 0x000000084d4d7c10 */ /* 0x000fe40009ffe4ff */
[----:B------:R-:W-:Y:S01]  /*8470*/  IADD3 R28, P3, PT, R28, UR15, RZ ;  /* 0x0000000f1c1c7c10 */ /* 0x000fe2000ff7e0ff */
[----:B------:R0:W3:Y:S01]  /*8480*/  @!P2 LDG.E.U8 R250, desc[UR26][R126.64] ;  /* 0x0000001a7efaa981 */ /* 0x0000e2000c1e1100 */
[----:B------:R-:W-:Y:S02]  /*8490*/  PRMT R252, RZ, 0x7610, R252 ;  /* 0x00007610fffc7816 */ /* 0x000fe400000000fc */
[----:B------:R-:W-:Y:S02]  /*84a0*/  IADD3.X R153, PT, PT, R153, UR8, RZ, P3, !PT ;  /* 0x0000000899997c10 */ /* 0x000fe40009ffe4ff */
[----:B------:R-:W-:Y:S01]  /*84b0*/  IADD3 R54, P5, PT, R54, UR15, RZ ;  /* 0x0000000f36367c10 */ /* 0x000fe2000ffbe0ff */
[----:B0-----:R-:W-:Y:S02]  /*84c0*/  @!P2 IMAD.MOV.U32 R126, RZ, RZ, R48 ;  /* 0x000000ffff7ea224 */ /* 0x001fe400078e0030 */
[----:B------:R-:W-:Y:S01]  /*84d0*/  @!P2 IMAD.MOV.U32 R127, RZ, RZ, R155 ;  /* 0x000000ffff7fa224 */ /* 0x000fe200078e009b */
[----:B------:R-:W-:-:S02]  /*84e0*/  PRMT R223, RZ, 0x7610, R223 ;  /* 0x00007610ffdf7816 */ /* 0x000fc400000000df */
[----:B------:R-:W-:Y:S02]  /*84f0*/  IADD3.X R151, PT, PT, R151, UR8, RZ, P5, !PT ;  /* 0x0000000897977c10 */ /* 0x000fe4000affe4ff */
[----:B------:R0:W3:Y:S01]  /*8500*/  @!P2 LDG.E.U8 R252, desc[UR26][R126.64] ;  /* 0x0000001a7efca981 */ /* 0x0000e2000c1e1100 */
[----:B------:R-:W-:Y:S02]  /*8510*/  IADD3 R78, P4, PT, R78, UR15, RZ ;  /* 0x0000000f4e4e7c10 */ /* 0x000fe4000ff9e0ff */
[----:B------:R-:W-:Y:S01]  /*8520*/  PRMT R225, RZ, 0x7610, R225 ;  /* 0x00007610ffe17816 */ /* 0x000fe200000000e1 */
[----:B0-----:R-:W-:Y:S02]  /*8530*/  @!P2 IMAD.MOV.U32 R126, RZ, RZ, R28 ;  /* 0x000000ffff7ea224 */ /* 0x001fe400078e001c */
[----:B------:R-:W-:Y:S01]  /*8540*/  @!P2 IMAD.MOV.U32 R127, RZ, RZ, R153 ;  /* 0x000000ffff7fa224 */ /* 0x000fe200078e0099 */
[----:B------:R-:W-:-:S04]  /*8550*/  IADD3.X R149, PT, PT, R149, UR8, RZ, P4, !PT ;  /* 0x0000000895957c10 */ /* 0x000fc8000a7fe4ff */
[----:B------:R0:W5:Y:S01]  /*8560*/  @!P2 LDG.E.U8 R223, desc[UR26][R126.64] ;  /* 0x0000001a7edfa981 */ /* 0x000162000c1e1100 */
[----:B------:R-:W-:Y:S02]  /*8570*/  IADD3 R58, P3, PT, R58, UR15, RZ ;  /* 0x0000000f3a3a7c10 */ /* 0x000fe4000ff7e0ff */
[----:B------:R-:W-:Y:S01]  /*8580*/  PRMT R227, RZ, 0x7610, R227 ;  /* 0x00007610ffe37816 */ /* 0x000fe200000000e3 */
[----:B0-----:R-:W-:Y:S02]  /*8590*/  @!P2 IMAD.MOV.U32 R126, RZ, RZ, R54 ;  /* 0x000000ffff7ea224 */ /* 0x001fe400078e0036 */
[----:B------:R-:W-:Y:S01]  /*85a0*/  @!P2 IMAD.MOV.U32 R127, RZ, RZ, R151 ;  /* 0x000000ffff7fa224 */ /* 0x000fe200078e0097 */
[----:B------:R-:W-:-:S04]  /*85b0*/  IADD3.X R147, PT, PT, R147, UR8, RZ, P3, !PT ;  /* 0x0000000893937c10 */ /* 0x000fc80009ffe4ff */
[----:B------:R0:W5:Y:S01]  /*85c0*/  @!P2 LDG.E.U8 R225, desc[UR26][R126.64] ;  /* 0x0000001a7ee1a981 */ /* 0x000162000c1e1100 */
[----:B------:R-:W-:Y:S02]  /*85d0*/  PRMT R176, RZ, 0x7610, R176 ;  /* 0x00007610ffb07816 */ /* 0x000fe400000000b0 */
[----:B------:R-:W-:Y:S02]  /*85e0*/  PRMT R174, RZ, 0x7610, R174 ;  /* 0x00007610ffae7816 */ /* 0x000fe400000000ae */
[----:B------:R-:W-:Y:S02]  /*85f0*/  PRMT R172, RZ, 0x7610, R172 ;  /* 0x00007610ffac7816 */ /* 0x000fe400000000ac */
[----:B------:R-:W-:Y:S01]  /*8600*/  PRMT R170, RZ, 0x7610, R170 ;  /* 0x00007610ffaa7816 */ /* 0x000fe200000000aa */
[----:B------:R-:W5:Y:S01]  /*8610*/  @!P2 LDG.E.U8 R176, desc[UR26][R6.64] ;  /* 0x0000001a06b0a981 */ /* 0x000f62000c1e1100 */
[----:B0-----:R-:W-:Y:S02]  /*8620*/  @!P2 IMAD.MOV.U32 R126, RZ, RZ, R78 ;  /* 0x000000ffff7ea224 */ /* 0x001fe400078e004e */
[----:B------:R-:W-:Y:S01]  /*8630*/  @!P2 IMAD.MOV.U32 R127, RZ, RZ, R149 ;  /* 0x000000ffff7fa224 */ /* 0x000fe200078e0095 */
[----:B------:R-:W-:Y:S01]  /*8640*/  PRMT R168, RZ, 0x7610, R168 ;  /* 0x00007610ffa87816 */ /* 0x000fe200000000a8 */
[----:B------:R-:W5:Y:S01]  /*8650*/  @!P2 LDG.E.U8 R174, desc[UR26][R14.64] ;  /* 0x0000001a0eaea981 */ /* 0x000f62000c1e1100 */
[----:B------:R-:W-:-:S02]  /*8660*/  PRMT R166, RZ, 0x7610, R166 ;  /* 0x00007610ffa67816 */ /* 0x000fc400000000a6 */
[----:B------:R-:W-:Y:S01]  /*8670*/  PRMT R164, RZ, 0x7610, R164 ;  /* 0x00007610ffa47816 */ /* 0x000fe200000000a4 */
[----:B------:R0:W5:Y:S01]  /*8680*/  @!P2 LDG.E.U8 R227, desc[UR26][R126.64] ;  /* 0x0000001a7ee3a981 */ /* 0x000162000c1e1100 */
[----:B------:R-:W-:Y:S02]  /*8690*/  PRMT R162, RZ, 0x7610, R162 ;  /* 0x00007610ffa27816 */ /* 0x000fe400000000a2 */
[----:B------:R-:W-:Y:S01]  /*86a0*/  PRMT R160, RZ, 0x7610, R160 ;  /* 0x00007610ffa07816 */ /* 0x000fe200000000a0 */
[----:B------:R-:W5:Y:S01]  /*86b0*/  @!P2 LDG.E.U8 R172, desc[UR26][R22.64] ;  /* 0x0000001a16aca981 */ /* 0x000f62000c1e1100 */
[----:B------:R-:W-:Y:S02]  /*86c0*/  PRMT R158, RZ, 0x7610, R158 ;  /* 0x00007610ff9e7816 */ /* 0x000fe4000000009e */
[----:B------:R-:W-:Y:S01]  /*86d0*/  PRMT R156, RZ, 0x7610, R156 ;  /* 0x00007610ff9c7816 */ /* 0x000fe2000000009c */
[----:B------:R-:W5:Y:S01]  /*86e0*/  @!P2 LDG.E.U8 R170, desc[UR26][R30.64] ;  /* 0x0000001a1eaaa981 */ /* 0x000f62000c1e1100 */
        /* <DEDUP_REMOVED lines=12> */
[----:B------:R-:W-:Y:S01]  /*87b0*/  PRMT R221, RZ, 0x7610, R221 ;  /* 0x00007610ffdd7816 */ /* 0x000fe200000000dd */
[----:B0-----:R-:W-:Y:S01]  /*87c0*/  @!P2 IMAD.MOV.U32 R126, RZ, RZ, R58 ;  /* 0x000000ffff7ea224 */ /* 0x001fe200078e003a */
[----:B------:R-:W-:Y:S01]  /*87d0*/  PRMT R248, RZ, 0x7610, R248 ;  /* 0x00007610fff87816 */ /* 0x000fe200000000f8 */
[----:B------:R-:W-:Y:S01]  /*87e0*/  @!P2 IMAD.MOV.U32 R127, RZ, RZ, R147 ;  /* 0x000000ffff7fa224 */ /* 0x000fe200078e0093 */
[----:B------:R-:W-:Y:S01]  /*87f0*/  PRMT R246, RZ, 0x7610, R246 ;  /* 0x00007610fff67816 */ /* 0x000fe200000000f6 */
[----:B------:R-:W5:Y:S01]  /*8800*/  @!P2 LDG.E.U8 R168, desc[UR26][R40.64] ;  /* 0x0000001a28a8a981 */ /* 0x000f62000c1e1100 */
[----:B------:R-:W-:-:S03]  /*8810*/  PRMT R229, RZ, 0x7610, R229 ;  /* 0x00007610ffe57816 */ /* 0x000fc600000000e5 */
[----:B------:R-:W5:Y:S04]  /*8820*/  @!P2 LDG.E.U8 R166, desc[UR26][R50.64] ;  /* 0x0000001a32a6a981 */ /* 0x000f68000c1e1100 */
        /* <DEDUP_REMOVED lines=21> */
[----:B--2---:R0:W-:Y:S04]  /*8980*/  STS.U8 [R3+UR13+0x2000], R80 ;  /* 0x0020005003007988 */ /* 0x0041e8000800000d */
        /* <DEDUP_REMOVED lines=15> */
[----:B----4-:R0:W-:Y:S04]  /*8a80*/  STS.U8 [R138+UR13+0x2100], R219 ;  /* 0x002100db8a007988 */ /* 0x0101e8000800000d */
        /* <DEDUP_REMOVED lines=14> */
[----:B---3--:R0:W-:Y:S04]  /*8b70*/  STS.U8 [R139+UR13+0x3d80], R210 ;  /* 0x003d80d28b007988 */ /* 0x0081e8000800000d */
[----:B-----5:R0:W-:Y:S04]  /*8b80*/  STS.U8 [R140+UR13+0x2200], R203 ;  /* 0x002200cb8c007988 */ /* 0x0201e8000800000d */
        /* <DEDUP_REMOVED lines=63> */
[----:B------:R1:W-:Y:S06]  /*8f80*/  MEMBAR.ALL.CTA ;  /* 0x0000000000007992 */ /* 0x0003ec0000008000 */
[----:B-1----:R-:W1:Y:S01]  /*8f90*/  FENCE.VIEW.ASYNC.S ;  /* 0x00000000000073c6 */ /* 0x002e620000000000 */
[----:B------:R-:W-:Y:S01]  /*8fa0*/  ULEA UR10, UR28, UR13, 0x3 ;  /* 0x0000000d1c0a7291 */ /* 0x000fe2000f8e18ff */
[----:B------:R-:W-:-:S03]  /*8fb0*/  UMOV UR8, UR9 ;  /* 0x0000000900087c82 */ /* 0x000fc60008000000 */
[----:B------:R-:W-:Y:S01]  /*8fc0*/  UIADD3 UR10, UPT, UPT, UR10, 0x6000, URZ ;  /* 0x000060000a0a7890 */ /* 0x000fe2000fffe0ff */
[----:B-1----:R-:W-:Y:S06]  /*8fd0*/  BAR.SYNC.DEFER_BLOCKING 0x0 ;  /* 0x0000000000007b1d */ /* 0x002fec0000010000 */
[----:B0-----:R-:W-:Y:S05]  /*8fe0*/  @P0 BRA `(.L_x_9) ;  /* 0x0000000000380947 */ /* 0x001fea0003800000 */
[----:B------:R-:W-:Y:S01]  /*8ff0*/  UMOV UR20, UR4 ;  /* 0x0000000400147c82 */ /* 0x000fe20008000000 */
[----:B------:R-:W-:Y:S01]  /*9000*/  UMOV UR21, 0x40004040 ;  /* 0x4000404000157882 */ /* 0x000fe20000000000 */
[----:B------:R-:W-:Y:S01]  /*9010*/  UMOV UR22, UR6 ;  /* 0x0000000600167c82 */ /* 0x000fe20008000000 */
[----:B------:R-:W-:Y:S01]  /*9020*/  UMOV UR23, 0x80004020 ;  /* 0x8000402000177882 */ /* 0x000fe20000000000 */
[----:B------:R-:W-:Y:S01]  /*9030*/  UMOV UR24, 0x0 ;  /* 0x0000000000187882 */ /* 0x000fe20000000000 */
[----:B------:R-:W-:Y:S01]  /*9040*/  UMOV UR25, 0x8108010 ;  /* 0x0810801000197882 */ /* 0x000fe20000000000 */
[----:B------:R-:W-:Y:S01]  /*9050*/  UMOV UR11, URZ ;  /* 0x000000ff000b7c82 */ /* 0x000fe20008000000 */
[----:B------:R-:W-:Y:S01]  /*9060*/  UMOV UR34, 0x0 ;  /* 0x0000000000227882 */ /* 0x000fe20000000000 */
[----:B------:R-:W-:Y:S01]  /*9070*/  UMOV UR35, 0x8108010 ;  /* 0x0810801000237882 */ /* 0x000fe20000000000 */
[----:B------:R0:W-:Y:S01]  /*9080*/  UTCQMMA gdesc[UR20], gdesc[UR22], tmem[UR12], tmem[UR24], idesc[UR25], UPT ;  /* 0x00ff1816140075ea */ /* 0x0001e2000b80030c */
[----:B------:R-:W-:Y:S01]  /*9090*/  UMOV UR9, UR10 ;  /* 0x0000000a00097c82 */ /* 0x000fe20008000000 */
[----:B------:R0:W-:Y:S01]  /*90a0*/  UTCQMMA gdesc[UR16], gdesc[UR18], tmem[UR12], tmem[UR34], idesc[UR35], UPT ;  /* 0x00ff2212100075ea */ /* 0x0001e2000b80030c */
[----:B------:R0:W-:Y:S01]  /*90b0*/  UTCBAR [UR9], URZ ;  /* 0x000000ff090073e9 */ /* 0x0001e200080000ff */
[----:B------:R-:W-:-:S02]  /*90c0*/  NOP ;  /* 0x0000000000007918 */ /* 0x000fc40000000000 */
.L_x_9:
[----:B------:R-:W-:Y:S01]  /*90d0*/  UIADD3 UR28, UPT, UPT, UR28, 0x1, URZ ;  /* 0x000000011c1c7890 */ /* 0x000fe2000fffe0ff */
[----:B------:R-:W-:Y:S01]  /*90e0*/  IADD3 R144, P2, PT, R144, UR29, RZ ;  /* 0x0000001d90907c10 */ /* 0x000fe2000ff5e0ff */
[----:B------:R-:W-:Y:S01]  /*90f0*/  UIADD3 UR32, UPT, UPT, UR32, -0x1, URZ ;  /* 0xffffffff20207890 */ /* 0x000fe2000fffe0ff */
[----:B------:R-:W-:Y:S01]  /*9100*/  VIADD R55, R55, 0xffffffc0 ;  /* 0xffffffc037377836 */ /* 0x000fe20000000000 */
[----:B------:R-:W-:Y:S01]  /*9110*/  UISETP.GT.AND UP1, UPT, UR28, 0x1, UPT ;  /* 0x000000011c00788c */ /* 0x000fe2000bf24270 */
[----:B------:R-:W-:Y:S01]  /*9120*/  IMAD.U32 R34, RZ, RZ, UR8 ;  /* 0x00000008ff227e24 */ /* 0x000fe2000f8e00ff */
[----:B------:R-:W-:Y:S02]  /*9130*/  USHF.R.S32.HI UR11, URZ, 0x1f, UR29 ;  /* 0x0000001fff0b7899 */ /* 0x000fe4000801141d */
[----:B0-----:R-:W-:Y:S02]  /*9140*/  USEL UR9, URZ, 0x1, !UP1 ;  /* 0x00000001ff097887 */ /* 0x001fe4000c800000 */
[----:B------:R-:W-:-:S02]  /*9150*/  USEL UR28, UR28, URZ, !UP1 ;  /* 0x000000ff1c1c7287 */ /* 0x000fc4000c800000 */
[----:B------:R-:W-:Y:S01]  /*9160*/  UISETP.NE.U32.AND UP1, UPT, UR32, URZ, UPT ;  /* 0x000000ff2000728c */ /* 0x000fe2000bf25070 */
[----:B------:R-:W-:Y:S01]  /*9170*/  IADD3.X R145, PT, PT, R145, UR11, RZ, P2, !PT ;  /* 0x0000000b91917c10 */ /* 0x000fe200097fe4ff */
[----:B------:R-:W-:-:S07]  /*9180*/  ULOP3.LUT UR9, UR8, UR9, URZ, 0x3c, !UPT ;  /* 0x0000000908097292 */ /* 0x000fce000f8e3cff */
[----:B------:R-:W-:Y:S05]  /*9190*/  BRA.U UP1, `(.L_x_10) ;  /* 0xffffffd501bc7547 */ /* 0x000fea000b83ffff */
.L_x_7:
[----:B------:R-:W-:Y:S01]  /*91a0*/  ISETP.GE.AND P0, PT, R128, 0x40, PT ;  /* 0x000000408000780c */ /* 0x000fe20003f06270 */
[----:B------:R-:W0:Y:S01]  /*91b0*/  LDCU UR4, c[0x0][0x3b4] ;  /* 0x00007680ff0477ac */ /* 0x000e220008000800 */
[----:B------:R-:W1:Y:S01]  /*91c0*/  LDCU UR5, c[0x0][0x3b8] ;  /* 0x00007700ff0577ac */ /* 0x000e620008000800 */
[----:B------:R-:W2:Y:S10]  /*91d0*/  LDCU.128 UR16, c[0x0][0x390] ;  /* 0x00007200ff1077ac */ /* 0x000eb40008000c00 */
[----:B------:R-:W-:Y:S05]  /*91e0*/  @!P0 BRA `(.L_x_11) ;  /* 0x0000000000108947 */ /* 0x000fea0003800000 */
[----:B------:R-:W-:-:S06]  /*91f0*/  USHF.L.U32 UR8, UR8, 0x1f, URZ ;  /* 0x0000001f08087899 */ /* 0x000fcc00080006ff */
[----:B------:R-:W-:-:S04]  /*9200*/  IMAD.U32 R3, RZ, RZ, UR8 ;  /* 0x00000008ff037e24 */ /* 0x000fc8000f8e00ff */
[----:B------:R-:W3:Y:S02]  /*9210*/  SYNCS.PHASECHK.TRANS64.TRYWAIT P0, [UR10], R3 ;  /* 0x00000003ff0075a7 */ /* 0x000ee4000800110a */
[----:B---3--:R-:W-:Y:S05]  /*9220*/  @!P0 BRA `(.L_x_12) ;  /* 0x0000002000c08947 */ /* 0x008fea0003800000 */
.L_x_11:
[----:B------:R-:W-:Y:S01]  /*9230*/  BAR.SYNC.DEFER_BLOCKING 0x0 ;  /* 0x0000000000007b1d */ /* 0x000fe20000010000 */
[----:B-1----:R-:W-:Y:S01]  /*9240*/  IMAD R69, R0, UR5, RZ ;  /* 0x0000000500457c24 */ /* 0x002fe2000f8e02ff */
[C---:B--2---:R-:W-:Y:S01]  /*9250*/  ISETP.GE.AND P0, PT, R2.reuse, UR18, PT ;  /* 0x0000001202007c0c */ /* 0x044fe2000bf06270 */
[----:B0-----:R-:W-:Y:S02]  /*9260*/  IMAD R3, R2, UR4, RZ ;  /* 0x0000000402037c24 */ /* 0x001fe4000f8e02ff */
[----:B------:R-:W-:Y:S02]  /*9270*/  VIADD R71, R69, UR5 ;  /* 0x0000000545477c36 */ /* 0x000fe40008000000 */
[C---:B------:R-:W-:Y:S01]  /*9280*/  VIADD R68, R0.reuse, 0x1 ;  /* 0x0000000100447836 */ /* 0x040fe20000000000 */
[----:B------:R-:W-:Y:S01]  /*9290*/  IADD3 R2, P2, PT, R3, UR16, RZ ;  /* 0x0000001003027c10 */ /* 0x000fe2000ff5e0ff */
[----:B------:R-:W-:Y:S02]  /*92a0*/  VIADD R73, R71, UR5 ;  /* 0x0000000547497c36 */ /* 0x000fe40008000000 */
[----:B------:R-:W-:Y:S01]  /*92b0*/  VIADD R70, R0, 0x2 ;  /* 0x0000000200467836 */ /* 0x000fe20000000000 */
[----:B------:R-:W-:Y:S01]  /*92c0*/  ISETP.LT.AND P5, PT, R68, UR19, !P0 ;  /* 0x0000001344007c0c */ /* 0x000fe2000c7a1270 */
[----:B------:R-:W-:Y:S01]  /*92d0*/  VIADD R75, R73, UR5 ;  /* 0x00000005494b7c36 */ /* 0x000fe20008000000 */
[----:B------:R-:W-:Y:S01]  /*92e0*/  LEA.HI.X.SX32 R3, R3, UR17, 0x1, P2 ;  /* 0x0000001103037c11 */ /* 0x000fe200090f0eff */
[----:B------:R-:W-:Y:S01]  /*92f0*/  VIADD R68, R0, 0x3 ;  /* 0x0000000300447836 */ /* 0x000fe20000000000 */
[----:B------:R-:W-:Y:S01]  /*9300*/  ISETP.LT.AND P4, PT, R70, UR19, !P0 ;  /* 0x0000001346007c0c */ /* 0x000fe2000c781270 */
[----:B------:R-:W-:-:S02]  /*9310*/  VIADD R76, R75, UR5 ;  /* 0x000000054b4c7c36 */ /* 0x000fc40008000000 */
[----:B------:R-:W-:Y:S01]  /*9320*/  VIADD R91, R0, 0x4 ;  /* 0x00000004005b7836 */ /* 0x000fe20000000000 */
[----:B------:R-:W-:Y:S01]  /*9330*/  ISETP.LT.AND P3, PT, R68, UR19, !P0 ;  /* 0x0000001344007c0c */ /* 0x000fe2000c761270 */
[----:B------:R-:W-:Y:S01]  /*9340*/  VIADD R77, R76, UR5 ;  /* 0x000000054c4d7c36 */ /* 0x000fe20008000000 */
[----:B------:R-:W-:Y:S01]  /*9350*/  IADD3 R68, P6, PT, R71, R2, RZ ;  /* 0x0000000247447210 */ /* 0x000fe20007fde0ff */
[----:B------:R-:W-:Y:S01]  /*9360*/  VIADD R94, R0, 0x5 ;  /* 0x00000005005e7836 */ /* 0x000fe20000000000 */
[----:B------:R-:W0:Y:S02]  /*9370*/  @!P1 SYNCS.CCTL.IV [UR13+0x6000] ;  /* 0x00600000ff0099b1 */ /* 0x000e24000800000d */
[----:B0-----:R-:W-:Y:S01]  /*9380*/  BAR.SYNC.DEFER_BLOCKING 0x0 ;  /* 0x0000000000007b1d */ /* 0x001fe20000010000 */
[----:B------:R-:W-:-:S04]  /*9390*/  VIADD R79, R77, UR5 ;  /* 0x000000054d4f7c36 */ /* 0x000fc80008000000 */
[----:B------:R-:W-:Y:S01]  /*93a0*/  VIADD R81, R79, UR5 ;  /* 0x000000054f517c36 */ /* 0x000fe20008000000 */
[----:B------:R-:W0:Y:S03]  /*93b0*/  LDTM.x64 R4, tmem[UR14] ;  /* 0x0000000e000479ee */ /* 0x000e260008340000 */
[----:B------:R-:W-:-:S04]  /*93c0*/  VIADD R83, R81, UR5 ;  /* 0x0000000551537c36 */ /* 0x000fc80008000000 */
[----:B------:R-:W-:-:S04]  /*93d0*/  VIADD R85, R83, UR5 ;  /* 0x0000000553557c36 */ /* 0x000fc80008000000 */
[----:B------:R-:W-:-:S04]  /*93e0*/  VIADD R87, R85, UR5 ;  /* 0x0000000555577c36 */ /* 0x000fc80008000000 */
[----:B------:R-:W-:Y:S01]  /*93f0*/  VIADD R89, R87, UR5 ;  /* 0x0000000557597c36 */ /* 0x000fe20008000000 */
[----:B------:R-:W1:Y:S03]  /*9400*/  @!P1 SYNCS.CCTL.IV [UR13+0x6008] ;  /* 0x00600800ff0099b1 */ /* 0x000e66000800000d */
[----:B------:R-:W-:Y:S01]  /*9410*/  VIADD R92, R89, UR5 ;  /* 0x00000005595c7c36 */ /* 0x000fe20008000000 */
[----:B------:R-:W-:Y:S01]  /*9420*/  NOP ;  /* 0x0000000000007918 */ /* 0x000fe20000000000 */
[----:B0-----:R-:W-:Y:S02]  /*9430*/  F2FP.SATFINITE.E4M3.F32.PACK_AB_MERGE_C R93, R5, R4, RZ ;  /* 0x00000004055d723e */ /* 0x001fe400048070ff */
[----:B------:R-:W-:Y:S02]  /*9440*/  IADD3 R4, P2, PT, R69, R2, RZ ;  /* 0x0000000245047210 */ /* 0x000fe40007f5e0ff */
[----:B------:R-:W-:Y:S01]  /*9450*/  F2FP.SATFINITE.E4M3.F32.PACK_AB_MERGE_C R7, R7, R6, RZ ;  /* 0x000000060707723e */ /* 0x000fe200048070ff */
[----:B------:R-:W-:Y:S01]  /*9460*/  VIADD R6, R0, 0x6 ;  /* 0x0000000600067836 */ /* 0x000fe20000000000 */
[----:B------:R-:W-:-:S02]  /*9470*/  LEA.HI.X.SX32 R5, R69, R3, 0x1, P2 ;  /* 0x0000000345057211 */ /* 0x000fc400010f0eff */
[-C--:B------:R-:W-:Y:S02]  /*9480*/  IADD3 R70, P2, PT, R73, R2.reuse, RZ ;  /* 0x0000000249467210 */ /* 0x080fe40007f5e0ff */
[-C--:B------:R-:W-:Y:S02]  /*9490*/  LEA.HI.X.SX32 R69, R71, R3.reuse, 0x1, P6 ;  /* 0x0000000347457211 */ /* 0x080fe400030f0eff */
[-C--:B------:R-:W-:Y:S02]  /*94a0*/  IADD3 R72, P6, PT, R75, R2.reuse, RZ ;  /* 0x000000024b487210 */ /* 0x080fe40007fde0ff */
[-C--:B------:R-:W-:Y:S02]  /*94b0*/  LEA.HI.X.SX32 R71, R73, R3.reuse, 0x1, P2 ;  /* 0x0000000349477211 */ /* 0x080fe400010f0eff */
[----:B------:R-:W-:Y:S02]  /*94c0*/  IADD3 R74, P2, PT, R76, R2, RZ ;  /* 0x000000024c4a7210 */ /* 0x000fe40007f5e0ff */
[----:B------:R-:W-:-:S02]  /*94d0*/  LEA.HI.X.SX32 R73, R75, R3, 0x1, P6 ;  /* 0x000000034b497211 */ /* 0x000fc400030f0eff */
[-C--:B------:R-:W-:Y:S02]  /*94e0*/  LEA.HI.X.SX32 R75, R76, R3.reuse, 0x1, P2 ;  /* 0x000000034c4b7211 */ /* 0x080fe400010f0eff */
[-C--:B------:R-:W-:Y:S02]  /*94f0*/  IADD3 R76, P1, PT, R77, R2.reuse, RZ ;  /* 0x000000024d4c7210 */ /* 0x080fe40007f3e0ff */
[-C--:B------:R-:W-:Y:S02]  /*9500*/  IADD3 R80, P6, PT, R81, R2.reuse, RZ ;  /* 0x0000000251507210 */ /* 0x080fe40007fde0ff */
[----:B------:R-:W-:Y:S02]  /*9510*/  IADD3 R78, P2, PT, R79, R2, RZ ;  /* 0x000000024f4e7210 */ /* 0x000fe40007f5e0ff */
[-C--:B------:R-:W-:Y:S02]  /*9520*/  LEA.HI.X.SX32 R77, R77, R3.reuse, 0x1, P1 ;  /* 0x000000034d4d7211 */ /* 0x080fe400008f0eff */
[----:B------:R-:W-:-:S02]  /*9530*/  LEA.HI.X.SX32 R81, R81, R3, 0x1, P6 ;  /* 0x0000000351517211 */ /* 0x000fc400030f0eff */
[-C--:B------:R-:W-:Y:S02]  /*9540*/  IADD3 R82, P1, PT, R83, R2.reuse, RZ ;  /* 0x0000000253527210 */ /* 0x080fe40007f3e0ff */
[----:B------:R-:W-:Y:S02]  /*9550*/  ISETP.LT.AND P6, PT, R0, UR19, !P0 ;  /* 0x0000001300007c0c */ /* 0x000fe4000c7c1270 */
[-C--:B------:R-:W-:Y:S02]  /*9560*/  LEA.HI.X.SX32 R79, R79, R3.reuse, 0x1, P2 ;  /* 0x000000034f4f7211 */ /* 0x080fe400010f0eff */
[-C--:B------:R-:W-:Y:S02]  /*9570*/  IADD3 R84, P2, PT, R85, R2.reuse, RZ ;  /* 0x0000000255547210 */ /* 0x080fe40007f5e0ff */
[----:B------:R-:W-:Y:S02]  /*9580*/  LEA.HI.X.SX32 R83, R83, R3, 0x1, P1 ;  /* 0x0000000353537211 */ /* 0x000fe400008f0eff */
[----:B------:R-:W-:-:S02]  /*9590*/  IADD3 R86, P1, PT, R87, R2, RZ ;  /* 0x0000000257567210 */ /* 0x000fc40007f3e0ff */
[-C--:B------:R-:W-:Y:S02]  /*95a0*/  LEA.HI.X.SX32 R85, R85, R3.reuse, 0x1, P2 ;  /* 0x0000000355557211 */ /* 0x080fe400010f0eff */
[-C--:B------:R-:W-:Y:S01]  /*95b0*/  IADD3 R88, P2, PT, R89, R2.reuse, RZ ;  /* 0x0000000259587210 */ /* 0x080fe20007f5e0ff */
[----:B------:R0:W-:Y:S01]  /*95c0*/  @P6 STG.E.U8 desc[UR26][R4.64], R93 ;  /* 0x0000005d04006986 */ /* 0x0001e2000c10111a */
[-C--:B------:R-:W-:Y:S02]  /*95d0*/  LEA.HI.X.SX32 R87, R87, R3.reuse, 0x1, P1 ;  /* 0x0000000357577211 */ /* 0x080fe400008f0eff */
[----:B------:R-:W-:Y:S02]  /*95e0*/  IADD3 R90, P1, PT, R92, R2, RZ ;  /* 0x000000025c5a7210 */ /* 0x000fe40007f3e0ff */
[----:B------:R-:W-:Y:S02]  /*95f0*/  PRMT R95, R93, 0x9910, RZ ;  /* 0x000099105d5f7816 */ /* 0x000fe400000000ff */
[----:B------:R-:W-:-:S02]  /*9600*/  LEA.HI.X.SX32 R89, R89, R3, 0x1, P2 ;  /* 0x0000000359597211 */ /* 0x000fc400010f0eff */
[----:B------:R-:W-:Y:S02]  /*9610*/  ISETP.LT.AND P2, PT, R91, UR19, !P0 ;  /* 0x000000135b007c0c */ /* 0x000fe4000c741270 */
[----:B------:R-:W-:Y:S01]  /*9620*/  LEA.HI.X.SX32 R91, R92, R3, 0x1, P1 ;  /* 0x000000035c5b7211 */ /* 0x000fe200008f0eff */
[----:B0-----:R-:W-:Y:S01]  /*9630*/  VIADD R4, R0, 0x9 ;  /* 0x0000000900047836 */ /* 0x001fe20000000000 */
[----:B------:R-:W-:Y:S01]  /*9640*/  SHF.R.S32.HI R95, RZ, 0x8, R95 ;  /* 0x00000008ff5f7819 */ /* 0x000fe2000001145f */
[----:B------:R-:W-:Y:S01]  /*9650*/  VIADD R92, R92, UR5 ;  /* 0x000000055c5c7c36 */ /* 0x000fe20008000000 */
[----:B------:R-:W-:Y:S01]  /*9660*/  ISETP.LT.AND P6, PT, R6, UR19, !P0 ;  /* 0x0000001306007c0c */ /* 0x000fe2000c7c1270 */
[----:B------:R-:W-:Y:S01]  /*9670*/  VIADD R6, R0, 0x7 ;  /* 0x0000000700067836 */ /* 0x000fe20000000000 */
[----:B------:R-:W-:Y:S01]  /*9680*/  ISETP.LT.AND P1, PT, R94, UR19, !P0 ;  /* 0x000000135e007c0c */ /* 0x000fe2000c721270 */
[----:B------:R-:W-:Y:S01]  /*9690*/  @P5 STG.E.U8 desc[UR26][R68.64], R95 ;  /* 0x0000005f44005986 */ /* 0x000fe2000c10111a */
[----:B------:R-:W-:-:S02]  /*96a0*/  PRMT R94, R7, 0x9910, RZ ;  /* 0x00009910075e7816 */ /* 0x000fc400000000ff */
[----:B------:R-:W-:Y:S01]  /*96b0*/  ISETP.LT.AND P5, PT, R6, UR19, !P0 ;  /* 0x0000001306007c0c */ /* 0x000fe2000c7a1270 */
[----:B------:R0:W-:Y:S01]  /*96c0*/  @P4 STG.E.U8 desc[UR26][R70.64], R7 ;  /* 0x0000000746004986 */ /* 0x0001e2000c10111a */
[----:B------:R-:W-:Y:S01]  /*96d0*/  F2FP.SATFINITE.E4M3.F32.PACK_AB_MERGE_C R9, R9, R8, RZ ;  /* 0x000000080909723e */ /* 0x000fe200048070ff */
[----:B------:R-:W-:Y:S01]  /*96e0*/  IMAD.MOV.U32 R6, RZ, RZ, R94 ;  /* 0x000000ffff067224 */ /* 0x000fe200078e005e */
[----:B------:R-:W-:Y:S01]  /*96f0*/  F2FP.SATFINITE.E4M3.F32.PACK_AB_MERGE_C R11, R11, R10, RZ ;  /* 0x0000000a0b0b723e */ /* 0x000fe200048070ff */
[C---:B------:R-:W-:Y:S01]  /*9700*/  VIADD R8, R0.reuse, 0x8 ;  /* 0x0000000800087836 */ /* 0x040fe20000000000 */
[----:B------:R-:W-:Y:S01]  /*9710*/  F2FP.SATFINITE.E4M3.F32.PACK_AB_MERGE_C R13, R13, R12, RZ ;  /* 0x0000000c0d0d723e */ /* 0x000fe200048070ff */
[----:B------:R-:W-:Y:S01]  /*9720*/  VIADD R12, R0, 0x13 ;  /* 0x00000013000c7836 */ /* 0x000fe20000000000 */
[----:B------:R-:W-:Y:S02]  /*9730*/  SHF.R.S32.HI R5, RZ, 0x8, R6 ;  /* 0x00000008ff057819 */ /* 0x000fe40000011406 */
[----:B------:R-:W-:-:S02]  /*9740*/  PRMT R6, R9, 0x9910, RZ ;  /* 0x0000991009067816 */ /* 0x000fc400000000ff */
[----:B------:R-:W-:Y:S01]  /*9750*/  ISETP.LT.AND P4, PT, R8, UR19, !P0 ;  /* 0x0000001308007c0c */ /* 0x000fe2000c781270 */
[----:B------:R2:W-:Y:S01]  /*9760*/  @P3 STG.E.U8 desc[UR26][R72.64], R5 ;  /* 0x0000000548003986 */ /* 0x0005e2000c10111a */
[----:B------:R-:W-:Y:S01]  /*9770*/  ISETP.LT.AND P3, PT, R4, UR19, !P0 ;  /* 0x0000001304007c0c */ /* 0x000fe2000c761270 */
[----:B------:R-:W-:Y:S01]  /*9780*/  IMAD.MOV.U32 R4, RZ, RZ, R6 ;  /* 0x000000ffff047224 */ /* 0x000fe200078e0006 */
[----:B------:R-:W-:Y:S01]  /*9790*/  F2FP.SATFINITE.E4M3.F32.PACK_AB_MERGE_C R15, R15, R14, RZ ;  /* 0x0000000e0f0f723e */ /* 0x000fe200048070ff */
[C---:B------:R-:W-:Y:S01]  /*97a0*/  VIADD R6, R0.reuse, 0xa ;  /* 0x0000000a00067836 */ /* 0x040fe20000000000 */
[----:B------:R-:W-:Y:S01]  /*97b0*/  @P2 STG.E.U8 desc[UR26][R74.64], R9 ;  /* 0x000000094a002986 */ /* 0x000fe2000c10111a */
[----:B------:R-:W-:Y:S01]  /*97c0*/  F2FP.SATFINITE.E4M3.F32.PACK_AB_MERGE_C R17, R17, R16, RZ ;  /* 0x000000101111723e */ /* 0x000fe200048070ff */
[C---:B------:R-:W-:Y:S01]  /*97d0*/  VIADD R8, R0.reuse, 0x12 ;  /* 0x0000001200087836 */ /* 0x040fe20000000000 */
[----:B0-----:R-:W-:Y:S01]  /*97e0*/  SHF.R.S32.HI R7, RZ, 0x8, R4 ;  /* 0x00000008ff077819 */ /* 0x001fe20000011404 */
[----:B------:R-:W-:Y:S01]  /*97f0*/  VIADD R4, R0, 0xb ;  /* 0x0000000b00047836 */ /* 0x000fe20000000000 */
[----:B------:R-:W-:Y:S01]  /*9800*/  ISETP.LT.AND P2, PT, R6, UR19, !P0 ;  /* 0x0000001306007c0c */ /* 0x000fe2000c741270 */
[----:B------:R-:W-:Y:S01]  /*9810*/  VIADD R16, R0, 0x3e ;  /* 0x0000003e00107836 */ /* 0x000fe20000000000 */
[----:B------:R-:W-:Y:S01]  /*9820*/  PRMT R6, R11, 0x9910, RZ ;  /* 0x000099100b067816 */ /* 0x000fe200000000ff */
[----:B------:R0:W-:Y:S01]  /*9830*/  @P1 STG.E.U8 desc[UR26][R76.64], R7 ;  /* 0x000000074c001986 */ /* 0x0001e2000c10111a */
[----:B------:R-:W-:Y:S01]  /*9840*/  ISETP.LT.AND P1, PT, R4, UR19, !P0 ;  /* 0x0000001304007c0c */ /* 0x000fe2000c721270 */
[----:B------:R-:W-:Y:S01]  /*9850*/  VIADD R4, R0, 0xc ;  /* 0x0000000c00047836 */ /* 0x000fe20000000000 */
[----:B------:R-:W-:Y:S01]  /*9860*/  F2FP.SATFINITE.E4M3.F32.PACK_AB_MERGE_C R19, R19, R18, RZ ;  /* 0x000000121313723e */ /* 0x000fe200048070ff */
[----:B--2---:R-:W-:Y:S01]  /*9870*/  IMAD.MOV.U32 R5, RZ, RZ, R6 ;  /* 0x000000ffff057224 */ /* 0x004fe200078e0006 */
[----:B------:R2:W-:Y:S01]  /*9880*/  @P6 STG.E.U8 desc[UR26][R78.64], R11 ;  /* 0x0000000b4e006986 */ /* 0x0005e2000c10111a */
[----:B------:R-:W-:-:S02]  /*9890*/  PRMT R6, R13, 0x9910, RZ ;  /* 0x000099100d067816 */ /* 0x000fc400000000ff */
[----:B------:R-:W-:Y:S01]  /*98a0*/  ISETP.LT.AND P6, PT, R4, UR19, !P0 ;  /* 0x0000001304007c0c */ /* 0x000fe2000c7c1270 */
[C---:B------:R-:W-:Y:S01]  /*98b0*/  VIADD R4, R0.reuse, 0xd ;  /* 0x0000000d00047836 */ /* 0x040fe20000000000 */
[----:B------:R-:W-:Y:S01]  /*98c0*/  SHF.R.S32.HI R5, RZ, 0x8, R5 ;  /* 0x00000008ff057819 */ /* 0x000fe20000011405 */
[----:B0-----:R-:W-:Y:S01]  /*98d0*/  IMAD.MOV.U32 R7, RZ, RZ, R6 ;  /* 0x000000ffff077224 */ /* 0x001fe200078e0006 */
[----:B------:R-:W-:Y:S01]  /*98e0*/  PRMT R9, R15, 0x9910, RZ ;  /* 0x000099100f097816 */ /* 0x000fe200000000ff */
[----:B------:R-:W-:Y:S02]  /*98f0*/  VIADD R6, R0, 0x11 ;  /* 0x0000001100067836 */ /* 0x000fe40000000000 */
[----:B------:R-:W-:Y:S01]  /*9900*/  @P5 STG.E.U8 desc[UR26][R80.64], R5 ;  /* 0x0000000550005986 */ /* 0x000fe2000c10111a */
[----:B------:R-:W-:Y:S01]  /*9910*/  ISETP.LT.AND P5, PT, R4, UR19, !P0 ;  /* 0x0000001304007c0c */ /* 0x000fe2000c7a1270 */
[----:B------:R-:W-:Y:S01]  /*9920*/  VIADD R4, R0, 0xe ;  /* 0x0000000e00047836 */ /* 0x000fe20000000000 */
[----:B------:R-:W-:Y:S01]  /*9930*/  SHF.R.S32.HI R7, RZ, 0x8, R7 ;  /* 0x00000008ff077819 */ /* 0x000fe20000011407 */
[----:B------:R0:W-:Y:S01]  /*9940*/  @P4 STG.E.U8 desc[UR26][R82.64], R13 ;  /* 0x0000000d52004986 */ /* 0x0001e2000c10111a */
[----:B------:R-:W-:-:S02]  /*9950*/  SHF.R.S32.HI R9, RZ, 0x8, R9 ;  /* 0x00000008ff097819 */ /* 0x000fc40000011409 */
[----:B------:R-:W-:Y:S01]  /*9960*/  ISETP.LT.AND P4, PT, R4, UR19, !P0 ;  /* 0x0000001304007c0c */ /* 0x000fe2000c781270 */
[----:B------:R-:W-:Y:S01]  /*9970*/  VIADD R4, R0, 0xf ;  /* 0x0000000f00047836 */ /* 0x000fe20000000000 */
[----:B------:R3:W-:Y:S01]  /*9980*/  @P3 STG.E.U8 desc[UR26][R84.64], R7 ;  /* 0x0000000754003986 */ /* 0x0007e2000c10111a */
[----:B--2---:R-:W-:Y:S02]  /*9990*/  PRMT R11, R17, 0x9910, RZ ;  /* 0x00009910110b7816 */ /* 0x004fe400000000ff */
[----:B------:R-:W-:Y:S01]  /*99a0*/  F2FP.SATFINITE.E4M3.F32.PACK_AB_MERGE_C R21, R21, R20, RZ ;  /* 0x000000141515723e */ /* 0x000fe200048070ff */
[----:B------:R-:W-:Y:S01]  /*99b0*/  @P2 STG.E.U8 desc[UR26][R86.64], R15 ;  /* 0x0000000f56002986 */ /* 0x000fe2000c10111a */
[----:B------:R-:W-:Y:S01]  /*99c0*/  ISETP.LT.AND P3, PT, R4, UR19, !P0 ;  /* 0x0000001304007c0c */ /* 0x000fe2000c761270 */
[----:B------:R-:W-:Y:S01]  /*99d0*/  VIADD R4, R0, 0x10 ;  /* 0x0000001000047836 */ /* 0x000fe20000000000 */
[----:B------:R-:W-:Y:S01]  /*99e0*/  SHF.R.S32.HI R11, RZ, 0x8, R11 ;  /* 0x00000008ff0b7819 */ /* 0x000fe2000001140b */
[----:B------:R2:W-:Y:S01]  /*99f0*/  @P1 STG.E.U8 desc[UR26][R88.64], R9 ;  /* 0x0000000958001986 */ /* 0x0005e2000c10111a */
[----:B0-----:R-:W-:-:S02]  /*9a00*/  PRMT R13, R19, 0x9910, RZ ;  /* 0x00009910130d7816 */ /* 0x001fc400000000ff */
[----:B------:R-:W-:Y:S01]  /*9a10*/  ISETP.LT.AND P2, PT, R4, UR19, !P0 ;  /* 0x0000001304007c0c */ /* 0x000fe2000c741270 */
[----:B------:R-:W-:Y:S01]  /*9a20*/  @P6 STG.E.U8 desc[UR26][R90.64], R17 ;  /* 0x000000115a006986 */ /* 0x000fe2000c10111a */
[CC--:B------:R-:W-:Y:S02]  /*9a30*/  IADD3 R4, P1, PT, R92.reuse, R2.reuse, RZ ;  /* 0x000000025c047210 */ /* 0x0c0fe40007f3e0ff */
[----:B------:R-:W-:Y:S02]  /*9a40*/  SHF.R.S32.HI R13, RZ, 0x8, R13 ;  /* 0x00000008ff0d7819 */ /* 0x000fe4000001140d */
[C---:B------:R-:W-:Y:S01]  /*9a50*/  LEA.HI.X.SX32 R5, R92.reuse, R3, 0x1, P1 ;  /* 0x000000035c057211 */ /* 0x040fe200008f0eff */
[----:B------:R-:W-:Y:S01]  /*9a60*/  VIADD R92, R92, UR5 ;  /* 0x000000055c5c7c36 */ /* 0x000fe20008000000 */
[----:B------:R-:W-:Y:S02]  /*9a70*/  ISETP.LT.AND P1, PT, R6, UR19, !P0 ;  /* 0x0000001306007c0c */ /* 0x000fe4000c721270 */
[----:B------:R-:W-:Y:S01]  /*9a80*/  PRMT R14, R21, 0x9910, RZ ;  /* 0x00009910150e7816 */ /* 0x000fe200000000ff */
[----:B------:R0:W-:Y:S01]  /*9a90*/  @P5 STG.E.U8 desc[UR26][R4.64], R11 ;  /* 0x0000000b04005986 */ /* 0x0001e2000c10111a */
[C---:B------:R-:W-:Y:S01]  /*9aa0*/  IADD3 R6, P5, PT, R92.reuse, R2, RZ ;  /* 0x000000025c067210 */ /* 0x040fe20007fbe0ff */
[----:B------:R-:W-:Y:S01]  /*9ab0*/  VIADD R10, R92, UR5 ;  /* 0x000000055c0a7c36 */ /* 0x000fe20008000000 */
[----:B------:R-:W-:-:S02]  /*9ac0*/  F2FP.SATFINITE.E4M3.F32.PACK_AB_MERGE_C R23, R23, R22, RZ ;  /* 0x000000161717723e */ /* 0x000fc400048070ff */
[-C--:B---3--:R-:W-:Y:S02]  /*9ad0*/  LEA.HI.X.SX32 R7, R92, R3.reuse, 0x1, P5 ;  /* 0x000000035c077211 */ /* 0x088fe400028f0eff */
[----:B------:R-:W-:Y:S02]  /*9ae0*/  ISETP.LT.AND P5, PT, R8, UR19, !P0 ;  /* 0x0000001308007c0c */ /* 0x000fe4000c7a1270 */
[----:B------:R-:W-:Y:S01]  /*9af0*/  IADD3 R8, P6, PT, R10, R2, RZ ;  /* 0x000000020a087210 */ /* 0x000fe20007fde0ff */
[----:B------:R3:W-:Y:S01]  /*9b00*/  @P4 STG.E.U8 desc[UR26][R6.64], R19 ;  /* 0x0000001306004986 */ /* 0x0007e2000c10111a */
[----:B------:R-:W-:Y:S01]  /*9b10*/  ISETP.LT.AND P4, PT, R12, UR19, !P0 ;  /* 0x000000130c007c0c */ /* 0x000fe2000c781270 */
[----:B------:R-:W-:Y:S01]  /*9b20*/  VIADD R12, R0, 0x14 ;  /* 0x00000014000c7836 */ /* 0x000fe20000000000 */
[C---:B--2---:R-:W-:Y:S01]  /*9b30*/  LEA.HI.X.SX32 R9, R10.reuse, R3, 0x1, P6 ;  /* 0x000000030a097211 */ /* 0x044fe200030f0eff */
[----:B------:R-:W-:Y:S01]  /*9b40*/  VIADD R10, R10, UR5 ;  /* 0x000000050a0a7c36 */ /* 0x000fe20008000000 */
[----:B------:R-:W-:-:S02]  /*9b50*/  F2FP.SATFINITE.E4M3.F32.PACK_AB_MERGE_C R25, R25, R24, RZ ;  /* 0x000000181919723e */ /* 0x000fc400048070ff */
[----:B------:R-:W-:Y:S01]  /*9b60*/  F2FP.SATFINITE.E4M3.F32.PACK_AB_MERGE_C R27, R27, R26, RZ ;  /* 0x0000001a1b1b723e */ /* 0x000fe200048070ff */
[----:B------:R2:W-:Y:S01]  /*9b70*/  @P3 STG.E.U8 desc[UR26][R8.64], R13 ;  /* 0x0000000d08003986 */ /* 0x0005e2000c10111a */
[C---:B0-----:R-:W-:Y:S01]  /*9b80*/  IADD3 R4, P3, PT, R10.reuse, R2, RZ ;  /* 0x000000020a047210 */ /* 0x041fe20007f7e0ff */
[C---:B------:R-:W-:Y:S01]  /*9b90*/  VIADD R11, R10.reuse, UR5 ;  /* 0x000000050a0b7c36 */ /* 0x040fe20008000000 */
[----:B------:R-:W-:Y:S02]  /*9ba0*/  F2FP.SATFINITE.E4M3.F32.PACK_AB_MERGE_C R29, R29, R28, RZ ;  /* 0x0000001c1d1d723e */ /* 0x000fe400048070ff */
[-C--:B------:R-:W-:Y:S01]  /*9bb0*/  LEA.HI.X.SX32 R5, R10, R3.reuse, 0x1, P3 ;  /* 0x000000030a057211 */ /* 0x080fe200018f0eff */
[----:B------:R-:W-:Y:S01]  /*9bc0*/  IMAD.MOV.U32 R10, RZ, RZ, R14 ;  /* 0x000000ffff0a7224 */ /* 0x000fe200078e000e */
[----:B---3--:R-:W-:Y:S02]  /*9bd0*/  IADD3 R6, P6, PT, R11, R2, RZ ;  /* 0x000000020b067210 */ /* 0x008fe40007fde0ff */
[----:B------:R-:W-:Y:S01]  /*9be0*/  PRMT R14, R23, 0x9910, RZ ;  /* 0x00009910170e7816 */ /* 0x000fe200000000ff */
[----:B------:R0:W-:Y:S01]  /*9bf0*/  @P2 STG.E.U8 desc[UR26][R4.64], R21 ;  /* 0x0000001504002986 */ /* 0x0001e2000c10111a */
[C---:B------:R-:W-:Y:S01]  /*9c00*/  LEA.HI.X.SX32 R7, R11.reuse, R3, 0x1, P6 ;  /* 0x000000030b077211 */ /* 0x040fe200030f0eff */
[----:B------:R-:W-:Y:S01]  /*9c10*/  VIADD R11, R11, UR5 ;  /* 0x000000050b0b7c36 */ /* 0x000fe20008000000 */
[----:B--2---:R-:W-:-:S02]  /*9c20*/  SHF.R.S32.HI R13, RZ, 0x8, R10 ;  /* 0x00000008ff0d7819 */ /* 0x004fc4000001140a */
[----:B------:R-:W-:Y:S01]  /*9c30*/  ISETP.LT.AND P3, PT, R12, UR19, !P0 ;  /* 0x000000130c007c0c */ /* 0x000fe2000c761270 */
[----:B------:R-:W-:Y:S01]  /*9c40*/  VIADD R10, R11, UR5 ;  /* 0x000000050b0a7c36 */ /* 0x000fe20008000000 */
[----:B------:R-:W-:Y:S01]  /*9c50*/  F2FP.SATFINITE.E4M3.F32.PACK_AB_MERGE_C R31, R31, R30, RZ ;  /* 0x0000001e1f1f723e */ /* 0x000fe200048070ff */
[----:B------:R2:W-:Y:S01]  /*9c60*/  @P1 STG.E.U8 desc[UR26][R6.64], R13 ;  /* 0x0000000d06001986 */ /* 0x0005e2000c10111a */
[----:B------:R-:W-:Y:S01]  /*9c70*/  IADD3 R8, P1, PT, R11, R2, RZ ;  /* 0x000000020b087210 */ /* 0x000fe20007f3e0ff */
[----:B------:R-:W-:Y:S01]  /*9c80*/  VIADD R12, R0, 0x15 ;  /* 0x00000015000c7836 */ /* 0x000fe20000000000 */
[----:B------:R-:W-:Y:S02]  /*9c90*/  F2FP.SATFINITE.E4M3.F32.PACK_AB_MERGE_C R33, R33, R32, RZ ;  /* 0x000000202121723e */ /* 0x000fe400048070ff */
[----:B------:R-:W-:Y:S01]  /*9ca0*/  LEA.HI.X.SX32 R9, R11, R3, 0x1, P1 ;  /* 0x000000030b097211 */ /* 0x000fe200008f0eff */
[----:B------:R-:W-:Y:S01]  /*9cb0*/  IMAD.MOV.U32 R11, RZ, RZ, R14 ;  /* 0x000000ffff0b7224 */ /* 0x000fe200078e000e */
[----:B0-----:R-:W-:-:S02]  /*9cc0*/  IADD3 R4, P6, PT, R10, R2, RZ ;  /* 0x000000020a047210 */ /* 0x001fc40007fde0ff */
[----:B------:R-:W-:Y:S01]  /*9cd0*/  PRMT R14, R25, 0x9910, RZ ;  /* 0x00009910190e7816 */ /* 0x000fe200000000ff */
[----:B------:R0:W-:Y:S01]  /*9ce0*/  @P5 STG.E.U8 desc[UR26][R8.64], R23 ;  /* 0x0000001708005986 */ /* 0x0001e2000c10111a */
[C---:B------:R-:W-:Y:S01]  /*9cf0*/  LEA.HI.X.SX32 R5, R10.reuse, R3, 0x1, P6 ;  /* 0x000000030a057211 */ /* 0x040fe200030f0eff */
[----:B------:R-:W-:Y:S01]  /*9d00*/  VIADD R10, R10, UR5 ;  /* 0x000000050a0a7c36 */ /* 0x000fe20008000000 */
[----:B--2---:R-:W-:Y:S02]  /*9d10*/  SHF.R.S32.HI R13, RZ, 0x8, R11 ;  /* 0x00000008ff0d7819 */ /* 0x004fe4000001140b */
[----:B------:R-:W-:Y:S01]  /*9d20*/  ISETP.LT.AND P2, PT, R12, UR19, !P0 ;  /* 0x000000130c007c0c */ /* 0x000fe2000c741270 */
[C---:B------:R-:W-:Y:S01]  /*9d30*/  VIADD R11, R10.reuse, UR5 ;  /* 0x000000050a0b7c36 */ /* 0x040fe20008000000 */
[----:B------:R-:W-:Y:S01]  /*9d40*/  F2FP.SATFINITE.E4M3.F32.PACK_AB_MERGE_C R35, R35, R34, RZ ;  /* 0x000000222323723e */ /* 0x000fe200048070ff */
[----:B------:R2:W-:Y:S01]  /*9d50*/  @P4 STG.E.U8 desc[UR26][R4.64], R13 ;  /* 0x0000000d04004986 */ /* 0x0005e2000c10111a */
[----:B------:R-:W-:Y:S01]  /*9d60*/  IADD3 R6, P4, PT, R10, R2, RZ ;  /* 0x000000020a067210 */ /* 0x000fe20007f9e0ff */
[----:B------:R-:W-:Y:S01]  /*9d70*/  VIADD R12, R0, 0x16 ;  /* 0x00000016000c7836 */ /* 0x000fe20000000000 */
[----:B------:R-:W-:-:S02]  /*9d80*/  F2FP.SATFINITE.E4M3.F32.PACK_AB_MERGE_C R37, R37, R36, RZ ;  /* 0x000000242525723e */ /* 0x000fc400048070ff */
[-C--:B------:R-:W-:Y:S01]  /*9d90*/  LEA.HI.X.SX32 R7, R10, R3.reuse, 0x1, P4 ;  /* 0x000000030a077211 */ /* 0x080fe200020f0eff */
[----:B------:R-:W-:Y:S01]  /*9da0*/  IMAD.MOV.U32 R10, RZ, RZ, R14 ;  /* 0x000000ffff0a7224 */ /* 0x000fe200078e000e */
[CC--:B0-----:R-:W-:Y:S02]  /*9db0*/  IADD3 R8, P6, PT, R11.reuse, R2.reuse, RZ ;  /* 0x000000020b087210 */ /* 0x0c1fe40007fde0ff */
[----:B------:R-:W-:Y:S01]  /*9dc0*/  ISETP.LT.AND P1, PT, R12, UR19, !P0 ;  /* 0x000000130c007c0c */ /* 0x000fe2000c721270 */
[----:B------:R-:W-:Y:S01]  /*9dd0*/  VIADD R12, R0, 0x17 ;  /* 0x00000017000c7836 */ /* 0x000fe20000000000 */
[C---:B------:R-:W-:Y:S01]  /*9de0*/  LEA.HI.X.SX32 R9, R11.reuse, R3, 0x1, P6 ;  /* 0x000000030b097211 */ /* 0x040fe200030f0eff */
[----:B------:R-:W-:Y:S01]  /*9df0*/  VIADD R11, R11, UR5 ;  /* 0x000000050b0b7c36 */ /* 0x000fe20008000000 */
[----:B--2---:R-:W-:Y:S01]  /*9e00*/  SHF.R.S32.HI R13, RZ, 0x8, R10 ;  /* 0x00000008ff0d7819 */ /* 0x004fe2000001140a */
[----:B------:R0:W-:Y:S01]  /*9e10*/  @P3 STG.E.U8 desc[UR26][R6.64], R25 ;  /* 0x0000001906003986 */ /* 0x0001e2000c10111a */
[----:B------:R-:W-:Y:S01]  /*9e20*/  PRMT R14, R27, 0x9910, RZ ;  /* 0x000099101b0e7816 */ /* 0x000fe200000000ff */
[C---:B------:R-:W-:Y:S01]  /*9e30*/  VIADD R10, R11.reuse, UR5 ;  /* 0x000000050b0a7c36 */ /* 0x040fe20008000000 */
[----:B------:R-:W-:Y:S01]  /*9e40*/  ISETP.LT.AND P5, PT, R12, UR19, !P0 ;  /* 0x000000130c007c0c */ /* 0x000fe2000c7a1270 */
[----:B------:R2:W-:Y:S01]  /*9e50*/  @P2 STG.E.U8 desc[UR26][R8.64], R13 ;  /* 0x0000000d08002986 */ /* 0x0005e2000c10111a */
[----:B------:R-:W-:Y:S01]  /*9e60*/  IADD3 R4, P2, PT, R11, R2, RZ ;  /* 0x000000020b047210 */ /* 0x000fe20007f5e0ff */
[----:B------:R-:W-:Y:S01]  /*9e70*/  VIADD R12, R0, 0x18 ;  /* 0x00000018000c7836 */ /* 0x000fe20000000000 */
[----:B------:R-:W-:-:S02]  /*9e80*/  F2FP.SATFINITE.E4M3.F32.PACK_AB_MERGE_C R39, R39, R38, RZ ;  /* 0x000000262727723e */ /* 0x000fc400048070ff */
[-C--:B------:R-:W-:Y:S01]  /*9e90*/  LEA.HI.X.SX32 R5, R11, R3.reuse, 0x1, P2 ;  /* 0x000000030b057211 */ /* 0x080fe200010f0eff */
[----:B------:R-:W-:Y:S01]  /*9ea0*/  IMAD.MOV.U32 R11, RZ, RZ, R14 ;  /* 0x000000ffff0b7224 */ /* 0x000fe200078e000e */
[----:B------:R-:W-:Y:S01]  /*9eb0*/  ISETP.LT.AND P4, PT, R12, UR19, !P0 ;  /* 0x000000130c007c0c */ /* 0x000fe2000c781270 */
[----:B------:R-:W-:Y:S01]  /*9ec0*/  VIADD R12, R0, 0x19 ;  /* 0x00000019000c7836 */ /* 0x000fe20000000000 */
[C---:B0-----:R-:W-:Y:S01]  /*9ed0*/  IADD3 R6, P6, PT, R10.reuse, R2, RZ ;  /* 0x000000020a067210 */ /* 0x041fe20007fde0ff */
[----:B------:R0:W-:Y:S01]  /*9ee0*/  @P1 STG.E.U8 desc[UR26][R4.64], R27 ;  /* 0x0000001b04001986 */ /* 0x0001e2000c10111a */
[----:B------:R-:W-:Y:S02]  /*9ef0*/  PRMT R14, R29, 0x9910, RZ ;  /* 0x000099101d0e7816 */ /* 0x000fe400000000ff */
[C---:B------:R-:W-:Y:S01]  /*9f00*/  LEA.HI.X.SX32 R7, R10.reuse, R3, 0x1, P6 ;  /* 0x000000030a077211 */ /* 0x040fe200030f0eff */
[----:B------:R-:W-:Y:S01]  /*9f10*/  VIADD R10, R10, UR5 ;  /* 0x000000050a0a7c36 */ /* 0x000fe20008000000 */
[----:B--2---:R-:W-:-:S02]  /*9f20*/  SHF.R.S32.HI R13, RZ, 0x8, R11 ;  /* 0x00000008ff0d7819 */ /* 0x004fc4000001140b */
[----:B------:R-:W-:Y:S01]  /*9f30*/  ISETP.LT.AND P3, PT, R12, UR19, !P0 ;  /* 0x000000130c007c0c */ /* 0x000fe2000c761270 */
[C---:B------:R-:W-:Y:S01]  /*9f40*/  VIADD R11, R10.reuse, UR5 ;  /* 0x000000050a0b7c36 */ /* 0x040fe20008000000 */
[----:B------:R-:W-:Y:S01]  /*9f50*/  F2FP.SATFINITE.E4M3.F32.PACK_AB_MERGE_C R41, R41, R40, RZ ;  /* 0x000000282929723e */ /* 0x000fe200048070ff */
[----:B------:R2:W-:Y:S01]  /*9f60*/  @P5 STG.E.U8 desc[UR26][R6.64], R13 ;  /* 0x0000000d06005986 */ /* 0x0005e2000c10111a */
[-C--:B------:R-:W-:Y:S01]  /*9f70*/  IADD3 R8, P5, PT, R10, R2.reuse, RZ ;  /* 0x000000020a087210 */ /* 0x080fe20007fbe0ff */
[----:B------:R-:W-:Y:S01]  /*9f80*/  VIADD R12, R0, 0x1a ;  /* 0x0000001a000c7836 */ /* 0x000fe20000000000 */
[C---:B0-----:R-:W-:Y:S02]  /*9f90*/  IADD3 R4, P6, PT, R11.reuse, R2, RZ ;  /* 0x000000020b047210 */ /* 0x041fe40007fde0ff */
[-C--:B------:R-:W-:Y:S01]  /*9fa0*/  LEA.HI.X.SX32 R9, R10, R3.reuse, 0x1, P5 ;  /* 0x000000030a097211 */ /* 0x080fe200028f0eff */
[----:B------:R-:W-:Y:S01]  /*9fb0*/  IMAD.MOV.U32 R10, RZ, RZ, R14 ;  /* 0x000000ffff0a7224 */ /* 0x000fe200078e000e */
[C---:B------:R-:W-:Y:S01]  /*9fc0*/  LEA.HI.X.SX32 R5, R11.reuse, R3, 0x1, P6 ;  /* 0x000000030b057211 */ /* 0x040fe200030f0eff */
[----:B------:R-:W-:Y:S01]  /*9fd0*/  VIADD R11, R11, UR5 ;  /* 0x000000050b0b7c36 */ /* 0x000fe20008000000 */
[----:B------:R-:W-:Y:S01]  /*9fe0*/  ISETP.LT.AND P2, PT, R12, UR19, !P0 ;  /* 0x000000130c007c0c */ /* 0x000fe2000c741270 */
[----:B------:R-:W-:Y:S01]  /*9ff0*/  VIADD R12, R0, 0x1b ;  /* 0x0000001b000c7836 */ /* 0x000fe20000000000 */
[----:B------:R0:W-:Y:S01]  /*a000*/  @P4 STG.E.U8 desc[UR26][R8.64], R29 ;  /* 0x0000001d08004986 */ /* 0x0001e2000c10111a */
[----:B--2---:R-:W-:Y:S01]  /*a010*/  SHF.R.S32.HI R13, RZ, 0x8, R10 ;  /* 0x00000008ff0d7819 */ /* 0x004fe2000001140a */
[----:B------:R-:W-:Y:S01]  /*a020*/  VIADD R10, R11, UR5 ;  /* 0x000000050b0a7c36 */ /* 0x000fe20008000000 */
[----:B------:R-:W-:-:S02]  /*a030*/  PRMT R14, R31, 0x9910, RZ ;  /* 0x000099101f0e7816 */ /* 0x000fc400000000ff */
[----:B------:R-:W-:Y:S01]  /*a040*/  ISETP.LT.AND P1, PT, R12, UR19, !P0 ;  /* 0x000000130c007c0c */ /* 0x000fe2000c721270 */
[----:B------:R2:W-:Y:S01]  /*a050*/  @P3 STG.E.U8 desc[UR26][R4.64], R13 ;  /* 0x0000000d04003986 */ /* 0x0005e2000c10111a */
[----:B------:R-:W-:Y:S01]  /*a060*/  IADD3 R6, P3, PT, R11, R2, RZ ;  /* 0x000000020b067210 */ /* 0x000fe20007f7e0ff */
[----:B------:R-:W-:Y:S01]  /*a070*/  VIADD R12, R0, 0x1c ;  /* 0x0000001c000c7836 */ /* 0x000fe20000000000 */
[----:B------:R-:W-:Y:S02]  /*a080*/  F2FP.SATFINITE.E4M3.F32.PACK_AB_MERGE_C R43, R43, R42, RZ ;  /* 0x0000002a2b2b723e */ /* 0x000fe400048070ff */
[-C--:B------:R-:W-:Y:S01]  /*a090*/  LEA.HI.X.SX32 R7, R11, R3.reuse, 0x1, P3 ;  /* 0x000000030b077211 */ /* 0x080fe200018f0eff */
[----:B------:R-:W-:Y:S01]  /*a0a0*/  IMAD.MOV.U32 R11, RZ, RZ, R14 ;  /* 0x000000ffff0b7224 */ /* 0x000fe200078e000e */
[-C--:B0-----:R-:W-:Y:S02]  /*a0b0*/  IADD3 R8, P6, PT, R10, R2.reuse, RZ ;  /* 0x000000020a087210 */ /* 0x081fe40007fde0ff */
[----:B------:R-:W-:Y:S01]  /*a0c0*/  ISETP.LT.AND P5, PT, R12, UR19, !P0 ;  /* 0x000000130c007c0c */ /* 0x000fe2000c7a1270 */
[----:B------:R-:W-:Y:S01]  /*a0d0*/  VIADD R12, R0, 0x1d ;  /* 0x0000001d000c7836 */ /* 0x000fe20000000000 */
[C---:B------:R-:W-:Y:S01]  /*a0e0*/  LEA.HI.X.SX32 R9, R10.reuse, R3, 0x1, P6 ;  /* 0x000000030a097211 */ /* 0x040fe200030f0eff */
[----:B------:R-:W-:Y:S01]  /*a0f0*/  VIADD R10, R10, UR5 ;  /* 0x000000050a0a7c36 */ /* 0x000fe20008000000 */
[----:B--2---:R-:W-:Y:S01]  /*a100*/  SHF.R.S32.HI R13, RZ, 0x8, R11 ;  /* 0x00000008ff0d7819 */ /* 0x004fe2000001140b */
[----:B------:R0:W-:Y:S01]  /*a110*/  @P2 STG.E.U8 desc[UR26][R6.64], R31 ;  /* 0x0000001f06002986 */ /* 0x0001e2000c10111a */
[----:B------:R-:W-:Y:S01]  /*a120*/  PRMT R14, R33, 0x9910, RZ ;  /* 0x00009910210e7816 */ /* 0x000fe200000000ff */
[----:B------:R-:W-:Y:S01]  /*a130*/  VIADD R11, R10, UR5 ;  /* 0x000000050a0b7c36 */ /* 0x000fe20008000000 */
        /* <DEDUP_REMOVED lines=9> */
[----:B0-----:R-:W-:Y:S01]  /*a1d0*/  IADD3 R6, P6, PT, R11, R2, RZ ;  /* 0x000000020b067210 */ /* 0x001fe20007fde0ff */
[----:B------:R0:W-:Y:S01]  /*a1e0*/  @P5 STG.E.U8 desc[UR26][R4.64], R33 ;  /* 0x0000002104005986 */ /* 0x0001e2000c10111a */
[----:B------:R-:W-:Y:S02]  /*a1f0*/  PRMT R14, R35, 0x9910, RZ ;  /* 0x00009910230e7816 */ /* 0x000fe400000000ff */
[C---:B------:R-:W-:Y:S01]  /*a200*/  LEA.HI.X.SX32 R7, R11.reuse, R3, 0x1, P6 ;  /* 0x000000030b077211 */ /* 0x040fe200030f0eff */
[----:B------:R-:W-:Y:S01]  /*a210*/  VIADD R11, R11, UR5 ;  /* 0x000000050b0b7c36 */ /* 0x000fe20008000000 */
[----:B--2---:R-:W-:-:S02]  /*a220*/  SHF.R.S32.HI R13, RZ, 0x8, R10 ;  /* 0x00000008ff0d7819 */ /* 0x004fc4000001140a */
[----:B------:R-:W-:Y:S01]  /*a230*/  ISETP.LT.AND P2, PT, R12, UR19, !P0 ;  /* 0x000000130c007c0c */ /* 0x000fe2000c741270 */
[----:B------:R-:W-:Y:S01]  /*a240*/  VIADD R10, R11, UR5 ;  /* 0x000000050b0a7c36 */ /* 0x000fe20008000000 */
[----:B------:R-:W-:Y:S01]  /*a250*/  F2FP.SATFINITE.E4M3.F32.PACK_AB_MERGE_C R47, R47, R46, RZ ;  /* 0x0000002e2f2f723e */ /* 0x000fe200048070ff */
[----:B------:R2:W-:Y:S01]  /*a260*/  @P4 STG.E.U8 desc[UR26][R6.64], R13 ;  /* 0x0000000d06004986 */ /* 0x0005e2000c10111a */
[CC--:B------:R-:W-:Y:S01]  /*a270*/  IADD3 R8, P4, PT, R11.reuse, R2.reuse, RZ ;  /* 0x000000020b087210 */ /* 0x0c0fe20007f9e0ff */
        /* <DEDUP_REMOVED lines=128> */
[----:B------:R-:W-:-:S02]  /*aa80*/  PRMT R15, R61, 0x9910, RZ ;  /* 0x000099103d0f7816 */ /* 0x000fc400000000ff */
        /* <DEDUP_REMOVED lines=12> */
[----:B------:R-:W-:Y:S01]  /*ab50*/  SHF.R.S32.HI R15, RZ, 0x8, R15 ;  /* 0x00000008ff0f7819 */ /* 0x000fe2000001140f */
        /* <DEDUP_REMOVED lines=51> */
[CC--:B0-----:R-:W-:Y:S02]  /*ae90*/  IADD3 R4, P6, PT, R10.reuse, R2.reuse, RZ ;  /* 0x000000020a047210 */ /* 0x0c1fe40007fde0ff */
[-C--:B------:R-:W-:Y:S01]  /*aea0*/  LEA.HI.X.SX32 R9, R11, R3.reuse, 0x1, P5 ;  /* 0x000000030b097211 */ /* 0x080fe200028f0eff */
[----:B------:R-:W-:Y:S01]  /*aeb0*/  IMAD.MOV.U32 R11, RZ, RZ, R14 ;  /* 0x000000ffff0b7224 */ /* 0x000fe200078e000e */
[CC--:B------:R-:W-:Y:S01]  /*aec0*/  LEA.HI.X.SX32 R5, R10.reuse, R3.reuse, 0x1, P6 ;  /* 0x000000030a057211 */ /* 0x0c0fe200030f0eff */
[----:B------:R-:W-:Y:S01]  /*aed0*/  VIADD R10, R10, UR5 ;  /* 0x000000050a0a7c36 */ /* 0x000fe20008000000 */
[----:B------:R-:W-:Y:S01]  /*aee0*/  ISETP.LT.AND P2, PT, R12, UR19, !P0 ;  /* 0x000000130c007c0c */ /* 0x000fe2000c741270 */
[C---:B------:R-:W-:Y:S01]  /*aef0*/  VIADD R12, R0.reuse, 0x39 ;  /* 0x00000039000c7836 */ /* 0x040fe20000000000 */
[----:B------:R0:W-:Y:S01]  /*af00*/  @P4 STG.E.U8 desc[UR26][R8.64], R59 ;  /* 0x0000003b08004986 */ /* 0x0001e2000c10111a */
[----:B--2---:R-:W-:Y:S01]  /*af10*/  SHF.R.S32.HI R13, RZ, 0x8, R11 ;  /* 0x00000008ff0d7819 */ /* 0x004fe2000001140b */
[----:B------:R-:W-:Y:S01]  /*af20*/  VIADD R7, R0, 0x3c ;  /* 0x0000003c00077836 */ /* 0x000fe20000000000 */
[C---:B------:R-:W-:Y:S01]  /*af30*/  IADD3 R6, P6, PT, R10.reuse, R2, RZ ;  /* 0x000000020a067210 */ /* 0x040fe20007fde0ff */
[----:B------:R-:W-:Y:S01]  /*af40*/  VIADD R11, R10, UR5 ;  /* 0x000000050a0b7c36 */ /* 0x000fe20008000000 */
[----:B------:R-:W-:Y:S01]  /*af50*/  ISETP.LT.AND P1, PT, R12, UR19, !P0 ;  /* 0x000000130c007c0c */ /* 0x000fe2000c721270 */
[----:B------:R2:W-:Y:S01]  /*af60*/  @P3 STG.E.U8 desc[UR26][R4.64], R13 ;  /* 0x0000000d04003986 */ /* 0x0005e2000c10111a */
[----:B------:R-:W-:Y:S01]  /*af70*/  ISETP.LT.AND P3, PT, R7, UR19, !P0 ;  /* 0x0000001307007c0c */ /* 0x000fe2000c761270 */
[----:B------:R-:W-:Y:S01]  /*af80*/  VIADD R12, R0, 0x3a ;  /* 0x0000003a000c7836 */ /* 0x000fe20000000000 */
[----:B------:R-:W-:Y:S01]  /*af90*/  LEA.HI.X.SX32 R7, R10, R3, 0x1, P6 ;  /* 0x000000030a077211 */ /* 0x000fe200030f0eff */
[----:B------:R-:W-:Y:S01]  /*afa0*/  VIADD R10, R0, 0x3d ;  /* 0x0000003d000a7836 */ /* 0x000fe20000000000 */
[----:B------:R-:W-:-:S02]  /*afb0*/  PRMT R17, R65, 0x9910, RZ ;  /* 0x0000991041117816 */ /* 0x000fc400000000ff */
[CC--:B0-----:R-:W-:Y:S01]  /*afc0*/  IADD3 R8, P6, PT, R11.reuse, R2.reuse, RZ ;  /* 0x000000020b087210 */ /* 0x0c1fe20007fde0ff */
[----:B------:R-:W-:Y:S01]  /*afd0*/  @P2 STG.E.U8 desc[UR26][R6.64], R61 ;  /* 0x0000003d06002986 */ /* 0x000fe2000c10111a */
[----:B------:R-:W-:Y:S01]  /*afe0*/  ISETP.LT.AND P5, PT, R12, UR19, !P0 ;  /* 0x000000130c007c0c */ /* 0x000fe2000c7a1270 */
[----:B------:R-:W-:Y:S01]  /*aff0*/  VIADD R12, R0, 0x3b ;  /* 0x0000003b000c7836 */ /* 0x000fe20000000000 */
[CC--:B------:R-:W-:Y:S01]  /*b000*/  LEA.HI.X.SX32 R9, R11.reuse, R3.reuse, 0x1, P6 ;  /* 0x000000030b097211 */ /* 0x0c0fe200030f0eff */
[----:B--2---:R-:W-:Y:S01]  /*b010*/  VIADD R5, R11, UR5 ;  /* 0x000000050b057c36 */ /* 0x004fe20008000000 */
[----:B------:R-:W-:Y:S02]  /*b020*/  ISETP.LT.AND P2, PT, R10, UR19, !P0 ;  /* 0x000000130a007c0c */ /* 0x000fe4000c741270 */
[----:B------:R-:W-:Y:S01]  /*b030*/  ISETP.LT.AND P4, PT, R12, UR19, !P0 ;  /* 0x000000130c007c0c */ /* 0x000fe2000c781270 */
[C---:B------:R-:W-:Y:S01]  /*b040*/  VIADD R11, R5.reuse, UR5 ;  /* 0x00000005050b7c36 */ /* 0x040fe20008000000 */
[----:B------:R-:W-:Y:S01]  /*b050*/  IADD3 R4, P6, PT, R5, R2, RZ ;  /* 0x0000000205047210 */ /* 0x000fe20007fde0ff */
[----:B------:R0:W-:Y:S01]  /*b060*/  @P1 STG.E.U8 desc[UR26][R8.64], R15 ;  /* 0x0000000f08001986 */ /* 0x0001e2000c10111a */
[----:B------:R-:W-:Y:S01]  /*b070*/  PRMT R19, R67, 0x9910, RZ ;  /* 0x0000991043137816 */ /* 0x000fe200000000ff */
[----:B------:R-:W-:Y:S01]  /*b080*/  VIADD R13, R11, UR5 ;  /* 0x000000050b0d7c36 */ /* 0x000fe20008000000 */
[----:B------:R-:W-:-:S02]  /*b090*/  LEA.HI.X.SX32 R5, R5, R3, 0x1, P6 ;  /* 0x0000000305057211 */ /* 0x000fc400030f0eff */
[-C--:B------:R-:W-:Y:S01]  /*b0a0*/  IADD3 R10, P1, PT, R11, R2.reuse, RZ ;  /* 0x000000020b0a7210 */ /* 0x080fe20007f3e0ff */
[C---:B------:R-:W-:Y:S01]  /*b0b0*/  VIADD R14, R13.reuse, UR5 ;  /* 0x000000050d0e7c36 */ /* 0x040fe20008000000 */
[-C--:B------:R-:W-:Y:S01]  /*b0c0*/  IADD3 R12, P6, PT, R13, R2.reuse, RZ ;  /* 0x000000020d0c7210 */ /* 0x080fe20007fde0ff */
[----:B------:R2:W-:Y:S01]  /*b0d0*/  @P5 STG.E.U8 desc[UR26][R4.64], R63 ;  /* 0x0000003f04005986 */ /* 0x0005e2000c10111a */
[-C--:B------:R-:W-:Y:S02]  /*b0e0*/  LEA.HI.X.SX32 R11, R11, R3.reuse, 0x1, P1 ;  /* 0x000000030b0b7211 */ /* 0x080fe400008f0eff */
[-C--:B------:R-:W-:Y:S01]  /*b0f0*/  LEA.HI.X.SX32 R13, R13, R3.reuse, 0x1, P6 ;  /* 0x000000030d0d7211 */ /* 0x080fe200030f0eff */
[C---:B0-----:R-:W-:Y:S01]  /*b100*/  VIADD R9, R14.reuse, UR5 ;  /* 0x000000050e097c36 */ /* 0x041fe20008000000 */
[----:B------:R-:W-:Y:S01]  /*b110*/  IADD3 R6, P6, PT, R14, R2, RZ ;  /* 0x000000020e067210 */ /* 0x000fe20007fde0ff */
[----:B------:R-:W-:Y:S01]  /*b120*/  VIADD R15, R0, 0x3f ;  /* 0x0000003f000f7836 */ /* 0x000fe20000000000 */
[----:B------:R-:W-:Y:S01]  /*b130*/  ISETP.LT.AND P1, PT, R16, UR19, !P0 ;  /* 0x0000001310007c0c */ /* 0x000fe2000c721270 */
[----:B------:R-:W-:Y:S01]  /*b140*/  VIADD R0, R9, UR5 ;  /* 0x0000000509007c36 */ /* 0x000fe20008000000 */
[----:B------:R-:W-:-:S02]  /*b150*/  LEA.HI.X.SX32 R7, R14, R3, 0x1, P6 ;  /* 0x000000030e077211 */ /* 0x000fc400030f0eff */
[-C--:B------:R-:W-:Y:S02]  /*b160*/  IADD3 R8, P6, PT, R9, R2.reuse, RZ ;  /* 0x0000000209087210 */ /* 0x080fe40007fde0ff */
[----:B------:R-:W-:Y:S02]  /*b170*/  ISETP.LT.AND P0, PT, R15, UR19, !P0 ;  /* 0x000000130f007c0c */ /* 0x000fe4000c701270 */
[----:B------:R-:W-:Y:S02]  /*b180*/  PRMT R15, R63, 0x9910, RZ ;  /* 0x000099103f0f7816 */ /* 0x000fe400000000ff */
[----:B------:R-:W-:Y:S02]  /*b190*/  LEA.HI.X.SX32 R9, R9, R3, 0x1, P6 ;  /* 0x0000000309097211 */ /* 0x000fe400030f0eff */
[----:B------:R-:W-:Y:S02]  /*b1a0*/  IADD3 R2, P6, PT, R0, R2, RZ ;  /* 0x0000000200027210 */ /* 0x000fe40007fde0ff */
[----:B------:R-:W-:-:S02]  /*b1b0*/  SHF.R.S32.HI R15, RZ, 0x8, R15 ;  /* 0x00000008ff0f7819 */ /* 0x000fc4000001140f */
[----:B------:R-:W-:Y:S02]  /*b1c0*/  SHF.R.S32.HI R17, RZ, 0x8, R17 ;  /* 0x00000008ff117819 */ /* 0x000fe40000011411 */
[----:B------:R-:W-:Y:S01]  /*b1d0*/  LEA.HI.X.SX32 R3, R0, R3, 0x1, P6 ;  /* 0x0000000300037211 */ /* 0x000fe200030f0eff */
[----:B------:R2:W-:Y:S01]  /*b1e0*/  @P4 STG.E.U8 desc[UR26][R10.64], R15 ;  /* 0x0000000f0a004986 */ /* 0x0005e2000c10111a */
[----:B------:R-:W-:-:S03]  /*b1f0*/  SHF.R.S32.HI R19, RZ, 0x8, R19 ;  /* 0x00000008ff137819 */ /* 0x000fc60000011413 */
[----:B------:R2:W-:Y:S04]  /*b200*/  @P3 STG.E.U8 desc[UR26][R12.64], R65 ;  /* 0x000000410c003986 */ /* 0x0005e8000c10111a */
[----:B------:R2:W-:Y:S04]  /*b210*/  @P2 STG.E.U8 desc[UR26][R6.64], R17 ;  /* 0x0000001106002986 */ /* 0x0005e8000c10111a */
[----:B------:R2:W-:Y:S04]  /*b220*/  @P1 STG.E.U8 desc[UR26][R8.64], R67 ;  /* 0x0000004308001986 */ /* 0x0005e8000c10111a */
[----:B------:R2:W-:Y:S01]  /*b230*/  @P0 STG.E.U8 desc[UR26][R2.64], R19 ;  /* 0x0000001302000986 */ /* 0x0005e2000c10111a */
[----:B-1----:R-:W-:Y:S06]  /*b240*/  BAR.SYNC.DEFER_BLOCKING 0x0 ;  /* 0x0000000000007b1d */ /* 0x002fec0000010000 */
[----:B------:R-:W-:Y:S05]  /*b250*/  BRA.U UP0, `(.L_x_13) ;  /* 0x0000000100a07547 */ /* 0x000fea000b800000 */
[----:B------:R-:W0:Y:S01]  /*b260*/  S2UR UR5, SR_CgaCtaId ;  /* 0x00000000000579c3 */ /* 0x000e220000008800 */
[----:B------:R-:W-:Y:S01]  /*b270*/  NOP ;  /* 0x0000000000007918 */ /* 0x000fe20000000000 */
[----:B------:R-:W-:Y:S01]  /*b280*/  UMOV UR4, 0x50 ;  /* 0x0000005000047882 */ /* 0x000fe20000000000 */
[----:B------:R-:W-:Y:S02]  /*b290*/  IMAD.U32 R0, RZ, RZ, UR12 ;  /* 0x0000000cff007e24 */ /* 0x000fe4000f8e00ff */
[----:B--2---:R-:W-:Y:S02]  /*b2a0*/  IMAD.MOV.U32 R3, RZ, RZ, 0x3 ;  /* 0x00000003ff037424 */ /* 0x004fe400078e00ff */
[----:B------:R-:W-:Y:S01]  /*b2b0*/  IMAD.MOV.U32 R7, RZ, RZ, 0x1 ;  /* 0x00000001ff077424 */ /* 0x000fe200078e00ff */
[----:B------:R-:W-:-:S04]  /*b2c0*/  LOP3.LUT R0, R0, 0xffff, RZ, 0xc0, !PT ;  /* 0x0000ffff00007812 */ /* 0x000fc800078ec0ff */
[----:B------:R-:W-:-:S05]  /*b2d0*/  SHF.R.U32.HI R0, RZ, 0x5, R0 ;  /* 0x00000005ff007819 */ /* 0x000fca0000011600 */
[----:B------:R-:W-:Y:S01]  /*b2e0*/  VIADD R2, R0, 0x10 ;  /* 0x0000001000027836 */ /* 0x000fe20000000000 */
[----:B------:R-:W-:Y:S01]  /*b2f0*/  SHF.L.U32 R0, R3, R0, RZ ;  /* 0x0000000003007219 */ /* 0x000fe200000006ff */
[----:B0-----:R-:W-:-:S03]  /*b300*/  ULEA UR6, UR5, UR4, 0x18 ;  /* 0x0000000405067291 */ /* 0x001fc6000f8ec0ff */
[----:B------:R-:W-:-:S04]  /*b310*/  SHF.L.U32 R3, R7, R2, RZ ;  /* 0x0000000207037219 */ /* 0x000fc800000006ff */
[----:B------:R-:W-:Y:S02]  /*b320*/  LOP3.LUT R0, R3, R0, RZ, 0xfc, !PT ;  /* 0x0000000003007212 */ /* 0x000fe400078efcff */
[----:B------:R-:W0:Y:S02]  /*b330*/  LDS R5, [UR6] ;  /* 0x00000006ff057984 */ /* 0x000e240008000800 */
[C---:B------:R-:W-:Y:S02]  /*b340*/  LOP3.LUT R2, R0.reuse, 0xffff, RZ, 0xc0, !PT ;  /* 0x0000ffff00027812 */ /* 0x040fe400078ec0ff */
[----:B0-----:R-:W-:-:S04]  /*b350*/  LOP3.LUT R3, R0, 0xffff, R5, 0x80, !PT ;  /* 0x0000ffff00037812 */ /* 0x001fc800078e8005 */
[----:B------:R-:W-:-:S13]  /*b360*/  ISETP.NE.AND P0, PT, R3, R2, PT ;  /* 0x000000020300720c */ /* 0x000fda0003f05270 */
[----:B------:R-:W-:Y:S05]  /*b370*/  @P0 BRA `(.L_x_14) ;  /* 0x0000000000500947 */ /* 0x000fea0003800000 */
[----:B------:R-:W-:Y:S02]  /*b380*/  SHF.R.U32.HI R5, RZ, 0x10, R5 ;  /* 0x00000010ff057819 */ /* 0x000fe40000011605 */
[----:B------:R-:W-:-:S04]  /*b390*/  SHF.R.U32.HI R2, RZ, 0x10, R0 ;  /* 0x00000010ff027819 */ /* 0x000fc80000011600 */
[----:B------:R-:W-:-:S04]  /*b3a0*/  LOP3.LUT R5, R5, R2, RZ, 0xc0, !PT ;  /* 0x0000000205057212 */ /* 0x000fc800078ec0ff */
[----:B------:R-:W-:-:S13]  /*b3b0*/  ISETP.NE.AND P0, PT, R5, R2, PT ;  /* 0x000000020500720c */ /* 0x000fda0003f05270 */
[----:B------:R-:W-:Y:S05]  /*b3c0*/  @P0 BRA `(.L_x_15) ;  /* 0x0000000000300947 */ /* 0x000fea0003800000 */
[----:B------:R-:W-:Y:S01]  /*b3d0*/  R2UR UR4, R0 ;  /* 0x00000000000472ca */ /* 0x000fe200000e0000 */
[----:B------:R-:W-:Y:S01]  /*b3e0*/  VOTEU.ANY UR5, UPT, PT ;  /* 0x0000000000057886 */ /* 0x000fe200038e0100 */
[----:B------:R-:W0:Y:S01]  /*b3f0*/  S2R R0, SR_LANEID ;  /* 0x0000000000007919 */ /* 0x000e220000000000 */
[----:B------:R-:W-:-:S10]  /*b400*/  UFLO.U32 UR5, UR5 ;  /* 0x00000005000572bd */ /* 0x000fd400080e0000 */
[----:B------:R-:W-:-:S06]  /*b410*/  ULOP3.LUT UR4, URZ, UR4, URZ, 0x33, !UPT ;  /* 0x00000004ff047292 */ /* 0x000fcc000f8e33ff */
[----:B------:R-:W-:-:S04]  /*b420*/  IMAD.U32 R2, RZ, RZ, UR4 ;  /* 0x00000004ff027e24 */ /* 0x000fc8000f8e00ff */
[----:B------:R-:W1:Y:S02]  /*b430*/  REDUX UR7, R2 ;  /* 0x00000000020773c4 */ /* 0x000e640000000000 */
[----:B------:R3:W-:Y:S01]  /*b440*/  UTCATOMSWS.AND URZ, UR4 ;  /* 0x0000000400ff79e3 */ /* 0x0007e20008000000 */
[----:B0-----:R-:W-:Y:S01]  /*b450*/  ISETP.EQ.U32.AND P0, PT, R0, UR5, PT ;  /* 0x0000000500007c0c */ /* 0x001fe2000bf02070 */
[----:B-1----:R-:W-:-:S12]  /*b460*/  IMAD.U32 R0, RZ, RZ, UR7 ;  /* 0x00000007ff007e24 */ /* 0x002fd8000f8e00ff */
[----:B------:R3:W-:Y:S01]  /*b470*/  @P0 ATOMS.AND RZ, [UR6], R0 ;  /* 0x00000000ffff098c */ /* 0x0007e2000a800006 */
[----:B------:R-:W-:Y:S05]  /*b480*/  BRA `(.L_x_13) ;  /* 0x0000000000147947 */ /* 0x000fea0003800000 */
.L_x_15:
[----:B------:R-:W-:-:S07]  /*b490*/  MOV R2, 0xb4b0 ;  /* 0x0000b4b000027802 */ /* 0x000fce0000000f00 */
[----:B------:R-:W-:Y:S05]  /*b4a0*/  CALL.REL.NOINC `($__internal_0_$__cuda_sm10x_tcgen05_guardrail_trap_col_being_dealloced_not_returned_by_alloc) ;  /* 0x00000000002c7944 */ /* 0x000fea0003c00000 */
[----:B------:R-:W-:Y:S05]  /*b4b0*/  BRA `(.L_x_13) ;  /* 0x0000000000087947 */ /* 0x000fea0003800000 */
.L_x_14:
[----:B------:R-:W-:-:S07]  /*b4c0*/  MOV R2, 0xb4e0 ;  /* 0x0000b4e000027802 */ /* 0x000fce0000000f00 */
[----:B------:R-:W-:Y:S05]  /*b4d0*/  CALL.REL.NOINC `($__internal_2_$__cuda_sm10x_tcgen05_guardrail_trap_unallocated_columns_being_dealloced) ;  /* 0x0000000000387944 */ /* 0x000fea0003c00000 */
.L_x_13:
[----:B------:R-:W-:Y:S01]  /*b4e0*/  NOP ;  /* 0x0000000000007918 */ /* 0x000fe20000000000 */
[----:B---3--:R-:W-:Y:S05]  /*b4f0*/  EXIT ;  /* 0x000000000000794d */ /* 0x008fea0003800000 */
.L_x_8:
[----:B------:R-:W0:Y:S02]  /*b500*/  SYNCS.PHASECHK.TRANS64.TRYWAIT P5, [UR10], R34 ;  /* 0x00000022ff0075a7 */ /* 0x000e2400080a110a */
[----:B0-----:R-:W-:Y:S05]  /*b510*/  @!P5 BRA `(.L_x_8) ;  /* 0xfffffffc00f8d947 */ /* 0x001fea000383ffff */
[----:B------:R-:W-:Y:S05]  /*b520*/  BRA `(.L_x_16) ;  /* 0xffffffb400007947 */ /* 0x000fea000383ffff */
.L_x_12:
[----:B------:R-:W3:Y:S02]  /*b530*/  SYNCS.PHASECHK.TRANS64.TRYWAIT P0, [UR10], R3 ;  /* 0x00000003ff0075a7 */ /* 0x000ee4000800110a */
[----:B---3--:R-:W-:Y:S05]  /*b540*/  @!P0 BRA `(.L_x_12) ;  /* 0xfffffffc00f88947 */ /* 0x008fea000383ffff */
[----:B------:R-:W-:Y:S05]  /*b550*/  BRA `(.L_x_11) ;  /* 0xffffffdc00347947 */ /* 0x000fea000383ffff */
        .weak           $__internal_0_$__cuda_sm10x_tcgen05_guardrail_trap_col_being_dealloced_not_returned_by_alloc
        .type           $__internal_0_$__cuda_sm10x_tcgen05_guardrail_trap_col_being_dealloced_not_returned_by_alloc,@function
        .size           $__internal_0_$__cuda_sm10x_tcgen05_guardrail_trap_col_being_dealloced_not_returned_by_alloc,($__internal_1_$__cuda_sm10x_tcgen05_guardrail_trap_phase_invalid_during_alloc - $__internal_0_$__cuda_sm10x_tcgen05_guardrail_trap_col_being_dealloced_not_returned_by_alloc)
$__internal_0_$__cuda_sm10x_tcgen05_guardrail_trap_col_being_dealloced_not_returned_by_alloc:
[----:B------:R-:W-:Y:S05]  /*b560*/  BPT.TRAP 0x1 ;  /* 0x000000040000795c */ /* 0x000fea0000300000 */
[----:B------:R-:W-:-:S04]  /*b570*/  IMAD.MOV.U32 R3, RZ, RZ, 0x0 ;  /* 0x00000000ff037424 */ /* 0x000fc800078e00ff */
[----:B------:R-:W-:Y:S05]  /*b580*/  RET.REL.NODEC R2 `(matmul_kernel) ;  /* 0xffffff48029c7950 */ /* 0x000fea0003c3ffff */
        .weak           $__internal_1_$__cuda_sm10x_tcgen05_guardrail_trap_phase_invalid_during_alloc
        .type           $__internal_1_$__cuda_sm10x_tcgen05_guardrail_trap_phase_invalid_during_alloc,@function
        .size           $__internal_1_$__cuda_sm10x_tcgen05_guardrail_trap_phase_invalid_during_alloc,($__internal_2_$__cuda_sm10x_tcgen05_guardrail_trap_unallocated_columns_being_dealloced - $__internal_1_$__cuda_sm10x_tcgen05_guardrail_trap_phase_invalid_during_alloc)
$__internal_1_$__cuda_sm10x_tcgen05_guardrail_trap_phase_invalid_during_alloc:
[----:B------:R-:W-:Y:S05]  /*b590*/  BPT.TRAP 0x1 ;  /* 0x000000040000795c */ /* 0x000fea0000300000 */
[----:B------:R-:W-:-:S04]  /*b5a0*/  IMAD.MOV.U32 R3, RZ, RZ, 0x0 ;  /* 0x00000000ff037424 */ /* 0x000fc800078e00ff */
[----:B------:R-:W-:Y:S05]  /*b5b0*/  RET.REL.NODEC R2 `(matmul_kernel) ;  /* 0xffffff4802907950 */ /* 0x000fea0003c3ffff */
        .weak           $__internal_2_$__cuda_sm10x_tcgen05_guardrail_trap_unallocated_columns_being_dealloced
        .type           $__internal_2_$__cuda_sm10x_tcgen05_guardrail_trap_unallocated_columns_being_dealloced,@function
        .size           $__internal_2_$__cuda_sm10x_tcgen05_guardrail_trap_unallocated_columns_being_dealloced,(.L_x_20 - $__internal_2_$__cuda_sm10x_tcgen05_guardrail_trap_unallocated_columns_being_dealloced)
$__internal_2_$__cuda_sm10x_tcgen05_guardrail_trap_unallocated_columns_being_dealloced:
[----:B------:R-:W-:Y:S05]  /*b5c0*/  BPT.TRAP 0x1 ;  /* 0x000000040000795c */ /* 0x000fea0000300000 */
[----:B------:R-:W-:-:S04]  /*b5d0*/  IMAD.MOV.U32 R3, RZ, RZ, 0x0 ;  /* 0x00000000ff037424 */ /* 0x000fc800078e00ff */
[----:B------:R-:W-:Y:S05]  /*b5e0*/  RET.REL.NODEC R2 `(matmul_kernel) ;  /* 0xffffff4802847950 */ /* 0x000fea0003c3ffff */
.L_x_17:
[----:B------:R-:W-:-:S00]  /*b5f0*/  BRA `(.L_x_17) ;  /* 0xfffffffc00fc7947 */ /* 0x000fc0000383ffff */
[----:B------:R-:W-:-:S00]  /*b600*/  NOP ;  /* 0x0000000000007918 */ /* 0x000fc00000000000 */
[----:B------:R-:W-:-:S00]  /*b610*/  NOP ;  /* 0x0000000000007918 */ /* 0x000fc00000000000 */
[----:B------:R-:W-:-:S00]  /*b620*/  NOP ;  /* 0x0000000000007918 */ /* 0x000fc00000000000 */
[----:B------:R-:W-:-:S00]  /*b630*/  NOP ;  /* 0x0000000000007918 */ /* 0x000fc00000000000 */
[----:B------:R-:W-:-:S00]  /*b640*/  NOP ;  /* 0x0000000000007918 */ /* 0x000fc00000000000 */
[----:B------:R-:W-:-:S00]  /*b650*/  NOP ;  /* 0x0000000000007918 */ /* 0x000fc00000000000 */
[----:B------:R-:W-:-:S00]  /*b660*/  NOP ;  /* 0x0000000000007918 */ /* 0x000fc00000000000 */
[----:B------:R-:W-:-:S00]  /*b670*/  NOP ;  /* 0x0000000000007918 */ /* 0x000fc00000000000 */
.L_x_20:


//--------------------- .nv.shared.matmul_kernel  --------------------------
	.section	.nv.shared.matmul_kernel,"aw",@nobits
	.sectionflags	@""
	.align	16
	.zero		1024


//--------------------- .nv.shared.reserved.0     --------------------------
	.section	.nv.shared.reserved.0,"aw",@nobits
	.align	8
	.weak		__nv_reservedSMEM_offset_0_alias
	.size		__nv_reservedSMEM_offset_0_alias, 0, 64
	.other		__nv_reservedSMEM_offset_0_alias,@"STO_CUDA_RESERVED_SHARED STV_DEFAULT"
__nv_reservedSMEM_offset_0_alias:
	.zero		0
.nv.shared.reserved.0:
	.zero		64
	.weak		__nv_reservedSMEM_allocation_phase
	.type		__nv_reservedSMEM_allocation_phase,@object
	.size		__nv_reservedSMEM_allocation_phase,(.L_0 - __nv_reservedSMEM_allocation_phase)
__nv_reservedSMEM_allocation_phase:
	.zero		1
.L_0:
	.zero		7
	.weak		__nv_reservedSMEM_devtool_atexit_pc
	.type		__nv_reservedSMEM_devtool_atexit_pc,@object
	.size		__nv_reservedSMEM_devtool_atexit_pc,(__nv_reservedSMEM_allocation_mask - __nv_reservedSMEM_devtool_atexit_pc)
__nv_reservedSMEM_devtool_atexit_pc:
	.zero		8
	.weak		__nv_reservedSMEM_allocation_mask
	.type		__nv_reservedSMEM_allocation_mask,@object
	.size		__nv_reservedSMEM_allocation_mask,(.L_2 - __nv_reservedSMEM_allocation_mask)
__nv_reservedSMEM_allocation_mask:
	.zero		4
.L_2:


//--------------------- .nv.constant0.matmul_kernel --------------------------
	.section	.nv.constant0.matmul_kernel,"a",@progbits
	.sectionflags	@""
	.align	4
.nv.constant0.matmul_kernel:
	.zero		976


//--------------------- SYMBOLS --------------------------

	.type		.nv.reservedSmem.offset0,@object
	.size		.nv.reservedSmem.offset0,0x4
	.type		.nv.reservedSmem.cap,@object
	.size		.nv.reservedSmem.cap,0x4
